	.target	sm_100a

	.elftype	@"ET_EXEC"


//--------------------- .note.nv.tkinfo           --------------------------
	.section	.note.nv.tkinfo,"",@"SHT_NOTE"
	.sectionflags	@"SHF_NOTE_NV_TKINFO"
	.tkinfo
        /*0018*/ 	.word	0x00000002
        /*0030*/ 	.string	""
        /*0030*/ 	.string	"ptxas"
        /*0030*/ 	.string	"Cuda compilation tools, release 13.0, V13.0.88"
        /*0030*/ 	.string	"Build cuda_13.0.r13.0/compiler.36424714_0"
        /*0030*/ 	.string	"-arch sm_100a -m 64 "



//--------------------- .note.nv.cuinfo           --------------------------
	.section	.note.nv.cuinfo,"",@"SHT_NOTE"
	.sectionflags	@"SHF_NOTE_NV_CUINFO"
        /*0018*/ 	.short	0x0002
        /*001a*/ 	.short	0x0064
        /*001c*/ 	.short	0x0082
	.zero		2


//--------------------- .nv.info                  --------------------------
	.section	.nv.info,"",@"SHT_CUDA_INFO"
	.align	4


	//----- nvinfo : EIATTR_REGCOUNT
	.align		4
        /*0000*/ 	.byte	0x04, 0x2f
        /*0002*/ 	.short	(.L_19 - .L_18)
	.align		4
.L_18:
        /*0004*/ 	.word	index@(_ZN7cutlass13device_kernelINS_4gemm6kernel13GemmUniversalIN4cute5tupleIJiiiiEEENS1_10collective13CollectiveMmaINS1_35MainloopSm100TmaUmmaWarpSpecializedILi4ELi2ELi4ENS5_IJNS4_1CILi1EEESB_SB_EEEEENS5_IJNSA_ILi64EEENSA_ILi128EEESF_EEENS_6half_tENS5_IJlSB_lEEESH_SI_NS4_8TiledMMAINS4_8MMA_AtomIJNS4_20SM100_MMA_F16BF16_SSISH_SH_fLi64ELi128ELNS4_4UMMA5MajorE0ELSN_0ELNSM_7ScaleInE0ELSO_0EEEEEENS4_6LayoutISC_NS5_IJNSA_ILi0EEESS_SS_EEEEENS5_IJNS4_10UnderscoreESV_SV_EEEEENS4_13SM90_TMA_LOADENS4_14ComposedLayoutINS4_7SwizzleILi3ELi4ELi3EEENS4_18smem_ptr_flag_bitsILi16EEENSR_INS5_IJNSA_ILi8EEESE_EEENS5_IJSE_SB_EEEEEEEvNS4_8identityESY_S18_vS19_EENS_8epilogue10collective18CollectiveEpilogueINS1B_23Sm100TmaWarpSpecializedILi4ELi2ELi16ELb1ELb0EEEJSG_NS5_IJNSR_ISE_SB_EENSR_INSA_ILi32EEESB_EEEEESH_SI_SH_SI_NS1B_6fusion15FusionCallbacksIS1F_NS1K_17LinearCombinationISH_fSH_fLNS_15FloatRoundStyleE2EEESG_S1J_JEEENS4_5SM1004TMEM4LOAD26SM100_TMEM_LOAD_16dp256b4xESY_NSZ_INS10_ILi2ELi4ELi3EEES13_NSR_INS5_IJS14_S1H_EEENS5_IJS1H_SB_EEEEEEENS4_17SM75_U32x4_LDSM_NENS4_14SM90_TMA_STOREES1Y_NS4_17SM90_U32x4_STSM_NENS4_39AutoVectorizingCopyWithAssumedAlignmentILi128EEEEEEvvEEEEvNT_6ParamsE)
        /*0008*/ 	.word	0x0000005b


	//----- nvinfo : EIATTR_FRAME_SIZE
	.align		4
.L_19:
        /*000c*/ 	.byte	0x04, 0x11
        /*000e*/ 	.short	(.L_21 - .L_20)
	.align		4
.L_20:
        /*0010*/ 	.word	index@($__internal_2_$__cuda_sm10x_tcgen05_guardrail_trap_unallocated_columns_being_dealloced)
        /*0014*/ 	.word	0x00000000


	//----- nvinfo : EIATTR_FRAME_SIZE
	.align		4
.L_21:
        /*0018*/ 	.byte	0x04, 0x11
        /*001a*/ 	.short	(.L_23 - .L_22)
	.align		4
.L_22:
        /*001c*/ 	.word	index@($__internal_1_$__cuda_sm10x_tcgen05_guardrail_trap_phase_invalid_during_alloc)
        /*0020*/ 	.word	0x00000000


	//----- nvinfo : EIATTR_FRAME_SIZE
	.align		4
.L_23:
        /*0024*/ 	.byte	0x04, 0x11
        /*0026*/ 	.short	(.L_25 - .L_24)
	.align		4
.L_24:
        /*0028*/ 	.word	index@($__internal_0_$__cuda_sm10x_tcgen05_guardrail_trap_col_being_dealloced_not_returned_by_alloc)
        /*002c*/ 	.word	0x00000000


	//----- nvinfo : EIATTR_FRAME_SIZE
	.align		4
.L_25:
        /*0030*/ 	.byte	0x04, 0x11
        /*0032*/ 	.short	(.L_27 - .L_26)
	.align		4
.L_26:
        /*0034*/ 	.word	index@(_ZN7cutlass13device_kernelINS_4gemm6kernel13GemmUniversalIN4cute5tupleIJiiiiEEENS1_10collective13CollectiveMmaINS1_35MainloopSm100TmaUmmaWarpSpecializedILi4ELi2ELi4ENS5_IJNS4_1CILi1EEESB_SB_EEEEENS5_IJNSA_ILi64EEENSA_ILi128EEESF_EEENS_6half_tENS5_IJlSB_lEEESH_SI_NS4_8TiledMMAINS4_8MMA_AtomIJNS4_20SM100_MMA_F16BF16_SSISH_SH_fLi64ELi128ELNS4_4UMMA5MajorE0ELSN_0ELNSM_7ScaleInE0ELSO_0EEEEEENS4_6LayoutISC_NS5_IJNSA_ILi0EEESS_SS_EEEEENS5_IJNS4_10UnderscoreESV_SV_EEEEENS4_13SM90_TMA_LOADENS4_14ComposedLayoutINS4_7SwizzleILi3ELi4ELi3EEENS4_18smem_ptr_flag_bitsILi16EEENSR_INS5_IJNSA_ILi8EEESE_EEENS5_IJSE_SB_EEEEEEEvNS4_8identityESY_S18_vS19_EENS_8epilogue10collective18CollectiveEpilogueINS1B_23Sm100TmaWarpSpecializedILi4ELi2ELi16ELb1ELb0EEEJSG_NS5_IJNSR_ISE_SB_EENSR_INSA_ILi32EEESB_EEEEESH_SI_SH_SI_NS1B_6fusion15FusionCallbacksIS1F_NS1K_17LinearCombinationISH_fSH_fLNS_15FloatRoundStyleE2EEESG_S1J_JEEENS4_5SM1004TMEM4LOAD26SM100_TMEM_LOAD_16dp256b4xESY_NSZ_INS10_ILi2ELi4ELi3EEES13_NSR_INS5_IJS14_S1H_EEENS5_IJS1H_SB_EEEEEEENS4_17SM75_U32x4_LDSM_NENS4_14SM90_TMA_STOREES1Y_NS4_17SM90_U32x4_STSM_NENS4_39AutoVectorizingCopyWithAssumedAlignmentILi128EEEEEEvvEEEEvNT_6ParamsE)
        /*0038*/ 	.word	0x00000000


	//----- nvinfo : EIATTR_MIN_STACK_SIZE
	.align		4
.L_27:
        /*003c*/ 	.byte	0x04, 0x12
        /*003e*/ 	.short	(.L_29 - .L_28)
	.align		4
.L_28:
        /*0040*/ 	.word	index@(_ZN7cutlass13device_kernelINS_4gemm6kernel13GemmUniversalIN4cute5tupleIJiiiiEEENS1_10collective13CollectiveMmaINS1_35MainloopSm100TmaUmmaWarpSpecializedILi4ELi2ELi4ENS5_IJNS4_1CILi1EEESB_SB_EEEEENS5_IJNSA_ILi64EEENSA_ILi128EEESF_EEENS_6half_tENS5_IJlSB_lEEESH_SI_NS4_8TiledMMAINS4_8MMA_AtomIJNS4_20SM100_MMA_F16BF16_SSISH_SH_fLi64ELi128ELNS4_4UMMA5MajorE0ELSN_0ELNSM_7ScaleInE0ELSO_0EEEEEENS4_6LayoutISC_NS5_IJNSA_ILi0EEESS_SS_EEEEENS5_IJNS4_10UnderscoreESV_SV_EEEEENS4_13SM90_TMA_LOADENS4_14ComposedLayoutINS4_7SwizzleILi3ELi4ELi3EEENS4_18smem_ptr_flag_bitsILi16EEENSR_INS5_IJNSA_ILi8EEESE_EEENS5_IJSE_SB_EEEEEEEvNS4_8identityESY_S18_vS19_EENS_8epilogue10collective18CollectiveEpilogueINS1B_23Sm100TmaWarpSpecializedILi4ELi2ELi16ELb1ELb0EEEJSG_NS5_IJNSR_ISE_SB_EENSR_INSA_ILi32EEESB_EEEEESH_SI_SH_SI_NS1B_6fusion15FusionCallbacksIS1F_NS1K_17LinearCombinationISH_fSH_fLNS_15FloatRoundStyleE2EEESG_S1J_JEEENS4_5SM1004TMEM4LOAD26SM100_TMEM_LOAD_16dp256b4xESY_NSZ_INS10_ILi2ELi4ELi3EEES13_NSR_INS5_IJS14_S1H_EEENS5_IJS1H_SB_EEEEEEENS4_17SM75_U32x4_LDSM_NENS4_14SM90_TMA_STOREES1Y_NS4_17SM90_U32x4_STSM_NENS4_39AutoVectorizingCopyWithAssumedAlignmentILi128EEEEEEvvEEEEvNT_6ParamsE)
        /*0044*/ 	.word	0x00000000
.L_29:


//--------------------- .nv.compat                --------------------------
	.section	.nv.compat,"",@"SHT_CUDA_COMPAT_INFO"
	.align	4
        /*0000*/ 	.byte	0x02, 0x09, 0x01, 0x00, 0x02, 0x02, 0x02, 0x00, 0x02, 0x05, 0x05, 0x00, 0x03, 0x07, 0x01, 0x01
        /*0010*/ 	.byte	0x02, 0x03, 0x01, 0x00, 0x02, 0x06, 0x01, 0x00, 0x04, 0x0b, 0x08, 0x00, 0x09, 0x00, 0x00, 0x00
        /*0020*/ 	.byte	0x00, 0x00, 0x00, 0x00


//--------------------- .nv.info._ZN7cutlass13device_kernelINS_4gemm6kernel13GemmUniversalIN4cute5tupleIJiiiiEEENS1_10collective13CollectiveMmaINS1_35MainloopSm100TmaUmmaWarpSpecializedILi4ELi2ELi4ENS5_IJNS4_1CILi1EEESB_SB_EEEEENS5_IJNSA_ILi64EEENSA_ILi128EEESF_EEENS_6half_tENS5_IJlSB_lEEESH_SI_NS4_8TiledMMAINS4_8MMA_AtomIJNS4_20SM100_MMA_F16BF16_SSISH_SH_fLi64ELi128ELNS4_4UMMA5MajorE0ELSN_0ELNSM_7ScaleInE0ELSO_0EEEEEENS4_6LayoutISC_NS5_IJNSA_ILi0EEESS_SS_EEEEENS5_IJNS4_10UnderscoreESV_SV_EEEEENS4_13SM90_TMA_LOADENS4_14ComposedLayoutINS4_7SwizzleILi3ELi4ELi3EEENS4_18smem_ptr_flag_bitsILi16EEENSR_INS5_IJNSA_ILi8EEESE_EEENS5_IJSE_SB_EEEEEEEvNS4_8identityESY_S18_vS19_EENS_8epilogue10collective18CollectiveEpilogueINS1B_23Sm100TmaWarpSpecializedILi4ELi2ELi16ELb1ELb0EEEJSG_NS5_IJNSR_ISE_SB_EENSR_INSA_ILi32EEESB_EEEEESH_SI_SH_SI_NS1B_6fusion15FusionCallbacksIS1F_NS1K_17LinearCombinationISH_fSH_fLNS_15FloatRoundStyleE2EEESG_S1J_JEEENS4_5SM1004TMEM4LOAD26SM100_TMEM_LOAD_16dp256b4xESY_NSZ_INS10_ILi2ELi4ELi3EEES13_NSR_INS5_IJS14_S1H_EEENS5_IJS1H_SB_EEEEEEENS4_17SM75_U32x4_LDSM_NENS4_14SM90_TMA_STOREES1Y_NS4_17SM90_U32x4_STSM_NENS4_39AutoVectorizingCopyWithAssumedAlignmentILi128EEEEEEvvEEEEvNT_6ParamsE --------------------------
	.section	.nv.info._ZN7cutlass13device_kernelINS_4gemm6kernel13GemmUniversalIN4cute5tupleIJiiiiEEENS1_10collective13CollectiveMmaINS1_35MainloopSm100TmaUmmaWarpSpecializedILi4ELi2ELi4ENS5_IJNS4_1CILi1EEESB_SB_EEEEENS5_IJNSA_ILi64EEENSA_ILi128EEESF_EEENS_6half_tENS5_IJlSB_lEEESH_SI_NS4_8TiledMMAINS4_8MMA_AtomIJNS4_20SM100_MMA_F16BF16_SSISH_SH_fLi64ELi128ELNS4_4UMMA5MajorE0ELSN_0ELNSM_7ScaleInE0ELSO_0EEEEEENS4_6LayoutISC_NS5_IJNSA_ILi0EEESS_SS_EEEEENS5_IJNS4_10UnderscoreESV_SV_EEEEENS4_13SM90_TMA_LOADENS4_14ComposedLayoutINS4_7SwizzleILi3ELi4ELi3EEENS4_18smem_ptr_flag_bitsILi16EEENSR_INS5_IJNSA_ILi8EEESE_EEENS5_IJSE_SB_EEEEEEEvNS4_8identityESY_S18_vS19_EENS_8epilogue10collective18CollectiveEpilogueINS1B_23Sm100TmaWarpSpecializedILi4ELi2ELi16ELb1ELb0EEEJSG_NS5_IJNSR_ISE_SB_EENSR_INSA_ILi32EEESB_EEEEESH_SI_SH_SI_NS1B_6fusion15FusionCallbacksIS1F_NS1K_17LinearCombinationISH_fSH_fLNS_15FloatRoundStyleE2EEESG_S1J_JEEENS4_5SM1004TMEM4LOAD26SM100_TMEM_LOAD_16dp256b4xESY_NSZ_INS10_ILi2ELi4ELi3EEES13_NSR_INS5_IJS14_S1H_EEENS5_IJS1H_SB_EEEEEEENS4_17SM75_U32x4_LDSM_NENS4_14SM90_TMA_STOREES1Y_NS4_17SM90_U32x4_STSM_NENS4_39AutoVectorizingCopyWithAssumedAlignmentILi128EEEEEEvvEEEEvNT_6ParamsE,"",@"SHT_CUDA_INFO"
	.sectionflags	@""
	.align	4


	//----- nvinfo : EIATTR_CUDA_API_VERSION
	.align		4
        /*0000*/ 	.byte	0x04, 0x37
        /*0002*/ 	.short	(.L_31 - .L_30)
.L_30:
        /*0004*/ 	.word	0x00000082


	//----- nvinfo : EIATTR_KPARAM_INFO
	.align		4
.L_31:
        /*0008*/ 	.byte	0x04, 0x17
        /*000a*/ 	.short	(.L_33 - .L_32)
.L_32:
        /*000c*/ 	.word	0x00000000
        /*0010*/ 	.short	0x0000
        /*0012*/ 	.short	0x0000
        /*0014*/ 	.byte	0x00, 0xf0, 0x01, 0x20


	//----- nvinfo : EIATTR_AT_ENTRY_FRAGMENTS
	.align		4
.L_33:
        /*0018*/ 	.byte	0x04, 0x4f
        /*001a*/ 	.short	(.L_35 - .L_34)


	//   ....[0]....
.L_34:
        /*001c*/ 	.word	0x00000006


	//----- nvinfo : EIATTR_RESERVED_SMEM_USED
	.align		4
.L_35:
        /*0020*/ 	.byte	0x01, 0x41
	.zero		2


	//----- nvinfo : EIATTR_SPARSE_MMA_MASK
	.align		4
        /*0024*/ 	.byte	0x03, 0x50
        /*0026*/ 	.short	0x0000


	//----- nvinfo : EIATTR_TCGEN05_1CTA_USED
	.align		4
        /*0028*/ 	.byte	0x01, 0x51
	.zero		2


	//----- nvinfo : EIATTR_MAXREG_COUNT
	.align		4
        /*002c*/ 	.byte	0x03, 0x1b
        /*002e*/ 	.short	0x00ff


	//----- nvinfo : EIATTR_NUM_BARRIERS
	.align		4
        /*0030*/ 	.byte	0x02, 0x4c
        /*0032*/ 	.byte	0x07
	.zero		1


	//----- nvinfo : EIATTR_EXTERNS
	.align		4
        /*0034*/ 	.byte	0x04, 0x0f
        /*0036*/ 	.short	(.L_37 - .L_36)


	//   ....[0]....
	.align		4
.L_36:
        /*0038*/ 	.word	index@(__assertfail)


	//----- nvinfo : EIATTR_MERCURY_ISA_VERSION
	.align		4
.L_37:
        /*003c*/ 	.byte	0x03, 0x5f
        /*003e*/ 	.short	0x0101


	//----- nvinfo : EIATTR_INT_WARP_WIDE_INSTR_OFFSETS
	.align		4
        /*0040*/ 	.byte	0x04, 0x31
        /*0042*/ 	.short	(.L_39 - .L_38)


	//   ....[0]....
.L_38:
        /*0044*/ 	.word	0x00001f50


	//   ....[1]....
        /*0048*/ 	.word	0x00003bc0


	//   ....[2]....
        /*004c*/ 	.word	0x00003be0


	//   ....[3]....
        /*0050*/ 	.word	0x00003c10


	//   ....[4]....
        /*0054*/ 	.word	0x00004550


	//   ....[5]....
        /*0058*/ 	.word	0x000045c0


	//   ....[6]....
        /*005c*/ 	.word	0x000046a0


	//   ....[7]....
        /*0060*/ 	.word	0x00004720


	//   ....[8]....
        /*0064*/ 	.word	0x00004830


	//   ....[9]....
        /*0068*/ 	.word	0x000048c0


	//   ....[10]....
        /*006c*/ 	.word	0x00004aa0


	//   ....[11]....
        /*0070*/ 	.word	0x00004c00


	//----- nvinfo : EIATTR_COOP_GROUP_MASK_REGIDS
	.align		4
.L_39:
        /*0074*/ 	.byte	0x04, 0x29
        /*0076*/ 	.short	(.L_41 - .L_40)


	//   ....[0]....
.L_40:
        /*0078*/ 	.word	0xffffffff


	//   ....[1]....
        /*007c*/ 	.word	0xffffffff


	//   ....[2]....
        /*0080*/ 	.word	0xffffffff


	//   ....[3]....
        /*0084*/ 	.word	0xffffffff


	//   ....[4]....
        /*0088*/ 	.word	0xffffffff


	//   ....[5]....
        /*008c*/ 	.word	0xffffffff


	//   ....[6]....
        /*0090*/ 	.word	0xffffffff


	//   ....[7]....
        /*0094*/ 	.word	0xffffffff


	//   ....[8]....
        /*0098*/ 	.word	0xffffffff


	//   ....[9]....
        /*009c*/ 	.word	0xffffffff


	//   ....[10]....
        /*00a0*/ 	.word	0xffffffff


	//   ....[11]....
        /*00a4*/ 	.word	0xffffffff


	//   ....[12]....
        /*00a8*/ 	.word	0xffffffff


	//----- nvinfo : EIATTR_COOP_GROUP_INSTR_OFFSETS
	.align		4
.L_41:
        /*00ac*/ 	.byte	0x04, 0x28
        /*00ae*/ 	.short	(.L_43 - .L_42)


	//   ....[0]....
.L_42:
        /*00b0*/ 	.word	0x00000090


	//   ....[1]....
        /*00b4*/ 	.word	0x000004d0


	//   ....[2]....
        /*00b8*/ 	.word	0x00000640


	//   ....[3]....
        /*00bc*/ 	.word	0x000007e0


	//   ....[4]....
        /*00c0*/ 	.word	0x000008e0


	//   ....[5]....
        /*00c4*/ 	.word	0x00000a50


	//   ....[6]....
        /*00c8*/ 	.word	0x00000bf0


	//   ....[7]....
        /*00cc*/ 	.word	0x00001e30


	//   ....[8]....
        /*00d0*/ 	.word	0x00002c10


	//   ....[9]....
        /*00d4*/ 	.word	0x00002e20


	//   ....[10]....
        /*00d8*/ 	.word	0x00002e50


	//   ....[11]....
        /*00dc*/ 	.word	0x00003aa0


	//   ....[12]....
        /*00e0*/ 	.word	0x00003cd0


	//----- nvinfo : EIATTR_VRC_CTA_INIT_COUNT
	.align		4
.L_43:
        /*00e4*/ 	.byte	0x02, 0x4a
        /*00e6*/ 	.byte	0x80
	.zero		1


	//----- nvinfo : EIATTR_SYSCALL_OFFSETS
	.align		4
        /*00e8*/ 	.byte	0x04, 0x46
        /*00ea*/ 	.short	(.L_45 - .L_44)


	//   ....[0]....
.L_44:
        /*00ec*/ 	.word	0x000056b0


	//   ....[1]....
        /*00f0*/ 	.word	0x000057a0


	//   ....[2]....
        /*00f4*/ 	.word	0x00005f00


	//   ....[3]....
        /*00f8*/ 	.word	0x000067b0


	//   ....[4]....
        /*00fc*/ 	.word	0x00007030


	//   ....[5]....
        /*0100*/ 	.word	0x000078b0


	//----- nvinfo : EIATTR_MBARRIER_INSTR_OFFSETS
	.align		4
.L_45:
        /*0104*/ 	.byte	0x04, 0x39
        /*0106*/ 	.short	(.L_47 - .L_46)


	//   ....[0]....
.L_46:
        /*0108*/ 	.word	0x000005b0
        /*010c*/ 	.word	0x000000ff
        /*0110*/ 	.word	0x00000000
        /*0114*/ 	.short	0x0100
        /*0116*/ 	.byte	0x05
	.zero		1


	//   ....[1]....
        /*0118*/ 	.word	0x000005c0
        /*011c*/ 	.word	0x000000ff
        /*0120*/ 	.word	0x00000020
        /*0124*/ 	.short	0x0100
        /*0126*/ 	.byte	0x05
	.zero		1


	//   ....[2]....
        /*0128*/ 	.word	0x000005d0
        /*012c*/ 	.word	0x000000ff
        /*0130*/ 	.word	0x00000008
        /*0134*/ 	.short	0x0100
        /*0136*/ 	.byte	0x05
	.zero		1


	//   ....[3]....
        /*0138*/ 	.word	0x000005e0
        /*013c*/ 	.word	0x000000ff
        /*0140*/ 	.word	0x00000028
        /*0144*/ 	.short	0x0100
        /*0146*/ 	.byte	0x05
	.zero		1


	//   ....[4]....
        /*0148*/ 	.word	0x000005f0
        /*014c*/ 	.word	0x000000ff
        /*0150*/ 	.word	0x00000010
        /*0154*/ 	.short	0x0100
        /*0156*/ 	.byte	0x05
	.zero		1


	//   ....[5]....
        /*0158*/ 	.word	0x00000600
        /*015c*/ 	.word	0x000000ff
        /*0160*/ 	.word	0x00000030
        /*0164*/ 	.short	0x0100
        /*0166*/ 	.byte	0x05
	.zero		1


	//   ....[6]....
        /*0168*/ 	.word	0x00000610
        /*016c*/ 	.word	0x000000ff
        /*0170*/ 	.word	0x00000018
        /*0174*/ 	.short	0x0100
        /*0176*/ 	.byte	0x05
	.zero		1


	//   ....[7]....
        /*0178*/ 	.word	0x00000620
        /*017c*/ 	.word	0x000000ff
        /*0180*/ 	.word	0x00000038
        /*0184*/ 	.short	0x0100
        /*0186*/ 	.byte	0x05
	.zero		1


	//   ....[8]....
        /*0188*/ 	.word	0x00000750
        /*018c*/ 	.word	0x000000ff
        /*0190*/ 	.word	0x00000040
        /*0194*/ 	.short	0x0100
        /*0196*/ 	.byte	0x07
	.zero		1


	//   ....[9]....
        /*0198*/ 	.word	0x00000760
        /*019c*/ 	.word	0x000000ff
        /*01a0*/ 	.word	0x00000060
        /*01a4*/ 	.short	0x0100
        /*01a6*/ 	.byte	0x07
	.zero		1


	//   ....[10]....
        /*01a8*/ 	.word	0x00000770
        /*01ac*/ 	.word	0x000000ff
        /*01b0*/ 	.word	0x00000048
        /*01b4*/ 	.short	0x0100
        /*01b6*/ 	.byte	0x07
	.zero		1


	//   ....[11]....
        /*01b8*/ 	.word	0x00000780
        /*01bc*/ 	.word	0x000000ff
        /*01c0*/ 	.word	0x00000068
        /*01c4*/ 	.short	0x0100
        /*01c6*/ 	.byte	0x07
	.zero		1


	//   ....[12]....
        /*01c8*/ 	.word	0x00000790
        /*01cc*/ 	.word	0x000000ff
        /*01d0*/ 	.word	0x00000050
        /*01d4*/ 	.short	0x0100
        /*01d6*/ 	.byte	0x07
	.zero		1


	//   ....[13]....
        /*01d8*/ 	.word	0x000007a0
        /*01dc*/ 	.word	0x000000ff
        /*01e0*/ 	.word	0x00000070
        /*01e4*/ 	.short	0x0100
        /*01e6*/ 	.byte	0x07
	.zero		1


	//   ....[14]....
        /*01e8*/ 	.word	0x000007b0
        /*01ec*/ 	.word	0x000000ff
        /*01f0*/ 	.word	0x00000058
        /*01f4*/ 	.short	0x0100
        /*01f6*/ 	.byte	0x07
	.zero		1


	//   ....[15]....
        /*01f8*/ 	.word	0x000007c0
        /*01fc*/ 	.word	0x000000ff
        /*0200*/ 	.word	0x00000078
        /*0204*/ 	.short	0x0100
        /*0206*/ 	.byte	0x07
	.zero		1


	//   ....[16]....
        /*0208*/ 	.word	0x000008b0
        /*020c*/ 	.word	0x000000ff
        /*0210*/ 	.word	0x00000080
        /*0214*/ 	.short	0x0100
        /*0216*/ 	.byte	0x05
	.zero		1


	//   ....[17]....
        /*0218*/ 	.word	0x000008c0
        /*021c*/ 	.word	0x000000ff
        /*0220*/ 	.word	0x00000088
        /*0224*/ 	.short	0x0100
        /*0226*/ 	.byte	0x05
	.zero		1


	//   ....[18]....
        /*0228*/ 	.word	0x00000a00
        /*022c*/ 	.word	0x000000ff
        /*0230*/ 	.word	0x00000090
        /*0234*/ 	.short	0x0100
        /*0236*/ 	.byte	0x05
	.zero		1


	//   ....[19]....
        /*0238*/ 	.word	0x00000a10
        /*023c*/ 	.word	0x000000ff
        /*0240*/ 	.word	0x000000a0
        /*0244*/ 	.short	0x0100
        /*0246*/ 	.byte	0x05
	.zero		1


	//   ....[20]....
        /*0248*/ 	.word	0x00000a20
        /*024c*/ 	.word	0x000000ff
        /*0250*/ 	.word	0x00000098
        /*0254*/ 	.short	0x0100
        /*0256*/ 	.byte	0x05
	.zero		1


	//   ....[21]....
        /*0258*/ 	.word	0x00000a30
        /*025c*/ 	.word	0x000000ff
        /*0260*/ 	.word	0x000000a8
        /*0264*/ 	.short	0x0100
        /*0266*/ 	.byte	0x05
	.zero		1


	//   ....[22]....
        /*0268*/ 	.word	0x00000b60
        /*026c*/ 	.word	0x000000ff
        /*0270*/ 	.word	0x000000b0
        /*0274*/ 	.short	0x0100
        /*0276*/ 	.byte	0x07
	.zero		1


	//   ....[23]....
        /*0278*/ 	.word	0x00000b70
        /*027c*/ 	.word	0x000000ff
        /*0280*/ 	.word	0x000000d0
        /*0284*/ 	.short	0x0100
        /*0286*/ 	.byte	0x07
	.zero		1


	//   ....[24]....
        /*0288*/ 	.word	0x00000b80
        /*028c*/ 	.word	0x000000ff
        /*0290*/ 	.word	0x000000b8
        /*0294*/ 	.short	0x0100
        /*0296*/ 	.byte	0x07
	.zero		1


	//   ....[25]....
        /*0298*/ 	.word	0x00000b90
        /*029c*/ 	.word	0x000000ff
        /*02a0*/ 	.word	0x000000d8
        /*02a4*/ 	.short	0x0100
        /*02a6*/ 	.byte	0x07
	.zero		1


	//   ....[26]....
        /*02a8*/ 	.word	0x00000ba0
        /*02ac*/ 	.word	0x000000ff
        /*02b0*/ 	.word	0x000000c0
        /*02b4*/ 	.short	0x0100
        /*02b6*/ 	.byte	0x07
	.zero		1


	//   ....[27]....
        /*02b8*/ 	.word	0x00000bb0
        /*02bc*/ 	.word	0x000000ff
        /*02c0*/ 	.word	0x000000e0
        /*02c4*/ 	.short	0x0100
        /*02c6*/ 	.byte	0x07
	.zero		1


	//   ....[28]....
        /*02c8*/ 	.word	0x00000bc0
        /*02cc*/ 	.word	0x000000ff
        /*02d0*/ 	.word	0x000000c8
        /*02d4*/ 	.short	0x0100
        /*02d6*/ 	.byte	0x07
	.zero		1


	//   ....[29]....
        /*02d8*/ 	.word	0x00000bd0
        /*02dc*/ 	.word	0x000000ff
        /*02e0*/ 	.word	0x000000e8
        /*02e4*/ 	.short	0x0100
        /*02e6*/ 	.byte	0x07
	.zero		1


	//   ....[30]....
        /*02e8*/ 	.word	0x00000cc0
        /*02ec*/ 	.word	0x000000ff
        /*02f0*/ 	.word	0x000000f0
        /*02f4*/ 	.short	0x0100
        /*02f6*/ 	.byte	0x05
	.zero		1


	//   ....[31]....
        /*02f8*/ 	.word	0x00000cd0
        /*02fc*/ 	.word	0x000000ff
        /*0300*/ 	.word	0x00000100
        /*0304*/ 	.short	0x0100
        /*0306*/ 	.byte	0x05
	.zero		1


	//   ....[32]....
        /*0308*/ 	.word	0x00000ce0
        /*030c*/ 	.word	0x000000ff
        /*0310*/ 	.word	0x000000f8
        /*0314*/ 	.short	0x0100
        /*0316*/ 	.byte	0x05
	.zero		1


	//   ....[33]....
        /*0318*/ 	.word	0x00000cf0
        /*031c*/ 	.word	0x000000ff
        /*0320*/ 	.word	0x00000108
        /*0324*/ 	.short	0x0100
        /*0326*/ 	.byte	0x05
	.zero		1


	//   ....[34]....
        /*0328*/ 	.word	0x000015d0
        /*032c*/ 	.word	0x00000003
        /*0330*/ 	.word	0x00000100
        /*0334*/ 	.short	0x010a
        /*0336*/ 	.byte	0xff
	.zero		1


	//   ....[35]....
        /*0338*/ 	.word	0x00001600
        /*033c*/ 	.word	0x00000003
        /*0340*/ 	.word	0x000000f0
        /*0344*/ 	.short	0x0101
        /*0346*/ 	.byte	0xff
	.zero		1


	//   ....[36]....
        /*0348*/ 	.word	0x000016d0
        /*034c*/ 	.word	0x000000ff
        /*0350*/ 	.word	0x00000020
        /*0354*/ 	.short	0x010a
        /*0356*/ 	.byte	0x08
	.zero		1


	//   ....[37]....
        /*0358*/ 	.word	0x00001770
        /*035c*/ 	.word	0x000000ff
        /*0360*/ 	.word	0x00000020
        /*0364*/ 	.short	0x010a
        /*0366*/ 	.byte	0x21
	.zero		1


	//   ....[38]....
        /*0368*/ 	.word	0x000018c0
        /*036c*/ 	.word	0x000000ff
        /*0370*/ 	.word	0x00000020
        /*0374*/ 	.short	0x010a
        /*0376*/ 	.byte	0x08
	.zero		1


	//   ....[39]....
        /*0378*/ 	.word	0x00001a90
        /*037c*/ 	.word	0x000000ff
        /*0380*/ 	.word	0x00000088
        /*0384*/ 	.short	0x0101
        /*0386*/ 	.byte	0x04
	.zero		1


	//   ....[40]....
        /*0388*/ 	.word	0x00001ab0
        /*038c*/ 	.word	0x000000ff
        /*0390*/ 	.word	0x00000020
        /*0394*/ 	.short	0x010a
        /*0396*/ 	.byte	0x08
	.zero		1


	//   ....[41]....
        /*0398*/ 	.word	0x00001b30
        /*039c*/ 	.word	0x000000ff
        /*03a0*/ 	.word	0x00000020
        /*03a4*/ 	.short	0x010a
        /*03a6*/ 	.byte	0x21
	.zero		1


	//   ....[42]....
        /*03a8*/ 	.word	0x00001c80
        /*03ac*/ 	.word	0x000000ff
        /*03b0*/ 	.word	0x00000020
        /*03b4*/ 	.short	0x010a
        /*03b6*/ 	.byte	0x08
	.zero		1


	//   ....[43]....
        /*03b8*/ 	.word	0x00001e60
        /*03bc*/ 	.word	0x00000002
        /*03c0*/ 	.word	0x00000090
        /*03c4*/ 	.short	0x010a
        /*03c6*/ 	.byte	0xff
	.zero		1


	//   ....[44]....
        /*03c8*/ 	.word	0x00001f20
        /*03cc*/ 	.word	0x00000002
        /*03d0*/ 	.word	0x00000000
        /*03d4*/ 	.short	0x0101
        /*03d6*/ 	.byte	0xff
	.zero		1


	//   ....[45]....
        /*03d8*/ 	.word	0x00002480
        /*03dc*/ 	.word	0x000000ff
        /*03e0*/ 	.word	0x00000000
        /*03e4*/ 	.short	0x010a
        /*03e6*/ 	.byte	0x05
	.zero		1


	//   ....[46]....
        /*03e8*/ 	.word	0x00002510
        /*03ec*/ 	.word	0x000000ff
        /*03f0*/ 	.word	0x00000000
        /*03f4*/ 	.short	0x010a
        /*03f6*/ 	.byte	0x05
	.zero		1


	//   ....[47]....
        /*03f8*/ 	.word	0x000025a0
        /*03fc*/ 	.word	0x000000ff
        /*0400*/ 	.word	0x00000000
        /*0404*/ 	.short	0x010a
        /*0406*/ 	.byte	0x05
	.zero		1


	//   ....[48]....
        /*0408*/ 	.word	0x00002640
        /*040c*/ 	.word	0x00000000
        /*0410*/ 	.word	0x00000000
        /*0414*/ 	.short	0x010a
        /*0416*/ 	.byte	0xff
	.zero		1


	//   ....[49]....
        /*0418*/ 	.word	0x00002760
        /*041c*/ 	.word	0x00000000
        /*0420*/ 	.word	0x000000f0
        /*0424*/ 	.short	0x010a
        /*0426*/ 	.byte	0xff
	.zero		1


	//   ....[50]....
        /*0428*/ 	.word	0x000027c0
        /*042c*/ 	.word	0x00000004
        /*0430*/ 	.word	0x00000000
        /*0434*/ 	.short	0x0101
        /*0436*/ 	.byte	0xff
	.zero		1


	//   ....[51]....
        /*0438*/ 	.word	0x000027e0
        /*043c*/ 	.word	0x000000ff
        /*0440*/ 	.word	0x000000a0
        /*0444*/ 	.short	0x010a
        /*0446*/ 	.byte	0x05
	.zero		1


	//   ....[52]....
        /*0448*/ 	.word	0x00002900
        /*044c*/ 	.word	0x00000000
        /*0450*/ 	.word	0x00000090
        /*0454*/ 	.short	0x010a
        /*0456*/ 	.byte	0xff
	.zero		1


	//   ....[53]....
        /*0458*/ 	.word	0x00002a10
        /*045c*/ 	.word	0x00000000
        /*0460*/ 	.word	0x00000000
        /*0464*/ 	.short	0x0101
        /*0466*/ 	.byte	0xff
	.zero		1


	//   ....[54]....
        /*0468*/ 	.word	0x00002aa0
        /*046c*/ 	.word	0x000000ff
        /*0470*/ 	.word	0x000000a0
        /*0474*/ 	.short	0x0106
        /*0476*/ 	.byte	0x05
	.zero		1


	//   ....[55]....
        /*0478*/ 	.word	0x00002ac0
        /*047c*/ 	.word	0x000000ff
        /*0480*/ 	.word	0x000000a0
        /*0484*/ 	.short	0x010a
        /*0486*/ 	.byte	0x05
	.zero		1


	//   ....[56]....
        /*0488*/ 	.word	0x00002b50
        /*048c*/ 	.word	0x000000ff
        /*0490*/ 	.word	0x000000a0
        /*0494*/ 	.short	0x0106
        /*0496*/ 	.byte	0x04
	.zero		1


	//   ....[57]....
        /*0498*/ 	.word	0x00002b90
        /*049c*/ 	.word	0x00000000
        /*04a0*/ 	.word	0x000000a0
        /*04a4*/ 	.short	0x010a
        /*04a6*/ 	.byte	0xff
	.zero		1


	//   ....[58]....
        /*04a8*/ 	.word	0x00003150
        /*04ac*/ 	.word	0x00000000
        /*04b0*/ 	.word	0x00000090
        /*04b4*/ 	.short	0x010a
        /*04b6*/ 	.byte	0xff
	.zero		1


	//   ....[59]....
        /*04b8*/ 	.word	0x00003260
        /*04bc*/ 	.word	0x00000003
        /*04c0*/ 	.word	0x00000000
        /*04c4*/ 	.short	0x0101
        /*04c6*/ 	.byte	0xff
	.zero		1


	//   ....[60]....
        /*04c8*/ 	.word	0x00003270
        /*04cc*/ 	.word	0x000000ff
        /*04d0*/ 	.word	0x00000000
        /*04d4*/ 	.short	0x010a
        /*04d6*/ 	.byte	0x07
	.zero		1


	//   ....[61]....
        /*04d8*/ 	.word	0x000032f0
        /*04dc*/ 	.word	0x000000ff
        /*04e0*/ 	.word	0x000000d0
        /*04e4*/ 	.short	0x010a
        /*04e6*/ 	.byte	0x06
	.zero		1


	//   ....[62]....
        /*04e8*/ 	.word	0x000033c0
        /*04ec*/ 	.word	0x000000ff
        /*04f0*/ 	.word	0x00000000
        /*04f4*/ 	.short	0x010a
        /*04f6*/ 	.byte	0x0b
	.zero		1


	//   ....[63]....
        /*04f8*/ 	.word	0x000034f0
        /*04fc*/ 	.word	0x000000ff
        /*0500*/ 	.word	0x00000000
        /*0504*/ 	.short	0x010a
        /*0506*/ 	.byte	0x22
	.zero		1


	//   ....[64]....
        /*0508*/ 	.word	0x000038d0
        /*050c*/ 	.word	0x000000ff
        /*0510*/ 	.word	0x00000000
        /*0514*/ 	.short	0x010a
        /*0516*/ 	.byte	0x06
	.zero		1


	//   ....[65]....
        /*0518*/ 	.word	0x00003960
        /*051c*/ 	.word	0x000000ff
        /*0520*/ 	.word	0x00000000
        /*0524*/ 	.short	0x010a
        /*0526*/ 	.byte	0x06
	.zero		1


	//   ....[66]....
        /*0528*/ 	.word	0x000039f0
        /*052c*/ 	.word	0x000000ff
        /*0530*/ 	.word	0x00000000
        /*0534*/ 	.short	0x010a
        /*0536*/ 	.byte	0x06
	.zero		1


	//   ....[67]....
        /*0538*/ 	.word	0x00003a80
        /*053c*/ 	.word	0x000000ff
        /*0540*/ 	.word	0x00000000
        /*0544*/ 	.short	0x010a
        /*0546*/ 	.byte	0x07
	.zero		1


	//   ....[68]....
        /*0548*/ 	.word	0x00003f00
        /*054c*/ 	.word	0x00000000
        /*0550*/ 	.word	0x00000090
        /*0554*/ 	.short	0x010a
        /*0556*/ 	.byte	0xff
	.zero		1


	//   ....[69]....
        /*0558*/ 	.word	0x00003fc0
        /*055c*/ 	.word	0x00000000
        /*0560*/ 	.word	0x00000000
        /*0564*/ 	.short	0x0101
        /*0566*/ 	.byte	0xff
	.zero		1


	//   ....[70]....
        /*0568*/ 	.word	0x000042e0
        /*056c*/ 	.word	0x000000ff
        /*0570*/ 	.word	0x00000088
        /*0574*/ 	.short	0x010a
        /*0576*/ 	.byte	0x07
	.zero		1


	//   ....[71]....
        /*0578*/ 	.word	0x000044d0
        /*057c*/ 	.word	0x000000ff
        /*0580*/ 	.word	0x00000060
        /*0584*/ 	.short	0x010a
        /*0586*/ 	.byte	0x07
	.zero		1


	//   ....[72]....
        /*0588*/ 	.word	0x00004640
        /*058c*/ 	.word	0x000000ff
        /*0590*/ 	.word	0x00000040
        /*0594*/ 	.short	0x010b
        /*0596*/ 	.byte	0x07
	.zero		1


	//   ....[73]....
        /*0598*/ 	.word	0x00004650
        /*059c*/ 	.word	0x000000ff
        /*05a0*/ 	.word	0x00000000
        /*05a4*/ 	.short	0x0101
        /*05a6*/ 	.byte	0x08
	.zero		1


	//   ....[74]....
        /*05a8*/ 	.word	0x00004670
        /*05ac*/ 	.word	0x000000ff
        /*05b0*/ 	.word	0x00000068
        /*05b4*/ 	.short	0x010a
        /*05b6*/ 	.byte	0x07
	.zero		1


	//   ....[75]....
        /*05b8*/ 	.word	0x000047d0
        /*05bc*/ 	.word	0x000000ff
        /*05c0*/ 	.word	0x00000048
        /*05c4*/ 	.short	0x010b
        /*05c6*/ 	.byte	0x07
	.zero		1


	//   ....[76]....
        /*05c8*/ 	.word	0x000047e0
        /*05cc*/ 	.word	0x000000ff
        /*05d0*/ 	.word	0x00000000
        /*05d4*/ 	.short	0x0101
        /*05d6*/ 	.byte	0x08
	.zero		1


	//   ....[77]....
        /*05d8*/ 	.word	0x000047f0
        /*05dc*/ 	.word	0x000000ff
        /*05e0*/ 	.word	0x00000070
        /*05e4*/ 	.short	0x010a
        /*05e6*/ 	.byte	0x07
	.zero		1


	//   ....[78]....
        /*05e8*/ 	.word	0x00004990
        /*05ec*/ 	.word	0x000000ff
        /*05f0*/ 	.word	0x00000050
        /*05f4*/ 	.short	0x010b
        /*05f6*/ 	.byte	0x07
	.zero		1


	//   ....[79]....
        /*05f8*/ 	.word	0x00004a00
        /*05fc*/ 	.word	0x000000ff
        /*0600*/ 	.word	0x00000000
        /*0604*/ 	.short	0x0101
        /*0606*/ 	.byte	0x08
	.zero		1


	//   ....[80]....
        /*0608*/ 	.word	0x00004a30
        /*060c*/ 	.word	0x000000ff
        /*0610*/ 	.word	0x00000078
        /*0614*/ 	.short	0x010a
        /*0616*/ 	.byte	0x07
	.zero		1


	//   ....[81]....
        /*0618*/ 	.word	0x00004c40
        /*061c*/ 	.word	0x000000ff
        /*0620*/ 	.word	0x00000058
        /*0624*/ 	.short	0x010b
        /*0626*/ 	.byte	0x07
	.zero		1


	//   ....[82]....
        /*0628*/ 	.word	0x00004c60
        /*062c*/ 	.word	0x000000ff
        /*0630*/ 	.word	0x00000000
        /*0634*/ 	.short	0x0101
        /*0636*/ 	.byte	0x0d
	.zero		1


	//   ....[83]....
        /*0638*/ 	.word	0x00004c90
        /*063c*/ 	.word	0x000000ff
        /*0640*/ 	.word	0x00000060
        /*0644*/ 	.short	0x010a
        /*0646*/ 	.byte	0x07
	.zero		1


	//   ....[84]....
        /*0648*/ 	.word	0x00004cb0
        /*064c*/ 	.word	0x000000ff
        /*0650*/ 	.word	0x00000068
        /*0654*/ 	.short	0x010a
        /*0656*/ 	.byte	0x07
	.zero		1


	//   ....[85]....
        /*0658*/ 	.word	0x00004cd0
        /*065c*/ 	.word	0x000000ff
        /*0660*/ 	.word	0x00000070
        /*0664*/ 	.short	0x010a
        /*0666*/ 	.byte	0x07
	.zero		1


	//   ....[86]....
        /*0668*/ 	.word	0x00004d10
        /*066c*/ 	.word	0x00000000
        /*0670*/ 	.word	0x00000078
        /*0674*/ 	.short	0x010a
        /*0676*/ 	.byte	0xff
	.zero		1


	//   ....[87]....
        /*0678*/ 	.word	0x00005070
        /*067c*/ 	.word	0x00000000
        /*0680*/ 	.word	0x00000090
        /*0684*/ 	.short	0x010a
        /*0686*/ 	.byte	0xff
	.zero		1


	//   ....[88]....
        /*0688*/ 	.word	0x00005180
        /*068c*/ 	.word	0x00000000
        /*0690*/ 	.word	0x00000000
        /*0694*/ 	.short	0x0101
        /*0696*/ 	.byte	0xff
	.zero		1


	//   ....[89]....
        /*0698*/ 	.word	0x00005be0
        /*069c*/ 	.word	0x000000ff
        /*06a0*/ 	.word	0x00000040
        /*06a4*/ 	.short	0x010a
        /*06a6*/ 	.byte	0x30
	.zero		1


	//   ....[90]....
        /*06a8*/ 	.word	0x00005c50
        /*06ac*/ 	.word	0x0000004f
        /*06b0*/ 	.word	0x000000b0
        /*06b4*/ 	.short	0x010a
        /*06b6*/ 	.byte	0xff
	.zero		1


	//   ....[91]....
        /*06b8*/ 	.word	0x00005d00
        /*06bc*/ 	.word	0x000000ff
        /*06c0*/ 	.word	0x00000040
        /*06c4*/ 	.short	0x010a
        /*06c6*/ 	.byte	0x30
	.zero		1


	//   ....[92]....
        /*06c8*/ 	.word	0x00005de0
        /*06cc*/ 	.word	0x0000004f
        /*06d0*/ 	.word	0x000000b0
        /*06d4*/ 	.short	0x010a
        /*06d6*/ 	.byte	0xff
	.zero		1


	//   ....[93]....
        /*06d8*/ 	.word	0x00006510
        /*06dc*/ 	.word	0x00000000
        /*06e0*/ 	.word	0x00000000
        /*06e4*/ 	.short	0x0101
        /*06e6*/ 	.byte	0xff
	.zero		1


	//   ....[94]....
        /*06e8*/ 	.word	0x00006520
        /*06ec*/ 	.word	0x00000003
        /*06f0*/ 	.word	0x00000040
        /*06f4*/ 	.short	0x010a
        /*06f6*/ 	.byte	0xff
	.zero		1


	//   ....[95]....
        /*06f8*/ 	.word	0x000065e0
        /*06fc*/ 	.word	0x00000003
        /*0700*/ 	.word	0x00000040
        /*0704*/ 	.short	0x010a
        /*0706*/ 	.byte	0xff
	.zero		1


	//   ....[96]....
        /*0708*/ 	.word	0x00006d90
        /*070c*/ 	.word	0x00000026
        /*0710*/ 	.word	0x00000000
        /*0714*/ 	.short	0x0101
        /*0716*/ 	.byte	0xff
	.zero		1


	//   ....[97]....
        /*0718*/ 	.word	0x00006db0
        /*071c*/ 	.word	0x00000053
        /*0720*/ 	.word	0x00000040
        /*0724*/ 	.short	0x010a
        /*0726*/ 	.byte	0xff
	.zero		1


	//   ....[98]....
        /*0728*/ 	.word	0x00006e60
        /*072c*/ 	.word	0x00000053
        /*0730*/ 	.word	0x00000040
        /*0734*/ 	.short	0x010a
        /*0736*/ 	.byte	0xff
	.zero		1


	//   ....[99]....
        /*0738*/ 	.word	0x00007610
        /*073c*/ 	.word	0x00000026
        /*0740*/ 	.word	0x00000000
        /*0744*/ 	.short	0x0101
        /*0746*/ 	.byte	0xff
	.zero		1


	//   ....[100]....
        /*0748*/ 	.word	0x00007630
        /*074c*/ 	.word	0x00000058
        /*0750*/ 	.word	0x00000040
        /*0754*/ 	.short	0x010a
        /*0756*/ 	.byte	0xff
	.zero		1


	//   ....[101]....
        /*0758*/ 	.word	0x000076e0
        /*075c*/ 	.word	0x00000058
        /*0760*/ 	.word	0x00000040
        /*0764*/ 	.short	0x010a
        /*0766*/ 	.byte	0xff
	.zero		1


	//   ....[102]....
        /*0768*/ 	.word	0x00007a10
        /*076c*/ 	.word	0x000000ff
        /*0770*/ 	.word	0x00000000
        /*0774*/ 	.short	0x0101
        /*0776*/ 	.byte	0x05
	.zero		1


	//   ....[103]....
        /*0778*/ 	.word	0x00007ef0
        /*077c*/ 	.word	0x00000002
        /*0780*/ 	.word	0x00000000
        /*0784*/ 	.short	0x0101
        /*0786*/ 	.byte	0xff
	.zero		1


	//   ....[104]....
        /*0788*/ 	.word	0x00008160
        /*078c*/ 	.word	0x000000ff
        /*0790*/ 	.word	0x00000000
        /*0794*/ 	.short	0x0101
        /*0796*/ 	.byte	0x04
	.zero		1


	//   ....[105]....
        /*0798*/ 	.word	0x00008180
        /*079c*/ 	.word	0x00000003
        /*07a0*/ 	.word	0x00000100
        /*07a4*/ 	.short	0x010a
        /*07a6*/ 	.byte	0xff
	.zero		1


	//   ....[106]....
        /*07a8*/ 	.word	0x000081e0
        /*07ac*/ 	.word	0x00000002
        /*07b0*/ 	.word	0x00000020
        /*07b4*/ 	.short	0x010a
        /*07b6*/ 	.byte	0xff
	.zero		1


	//   ....[107]....
        /*07b8*/ 	.word	0x00008240
        /*07bc*/ 	.word	0x00000002
        /*07c0*/ 	.word	0x00000020
        /*07c4*/ 	.short	0x010a
        /*07c6*/ 	.byte	0xff
	.zero		1


	//   ....[108]....
        /*07c8*/ 	.word	0x00008290
        /*07cc*/ 	.word	0x00000002
        /*07d0*/ 	.word	0x00000090
        /*07d4*/ 	.short	0x010a
        /*07d6*/ 	.byte	0xff
	.zero		1


	//   ....[109]....
        /*07d8*/ 	.word	0x000082f0
        /*07dc*/ 	.word	0x00000000
        /*07e0*/ 	.word	0x00000000
        /*07e4*/ 	.short	0x010a
        /*07e6*/ 	.byte	0xff
	.zero		1


	//   ....[110]....
        /*07e8*/ 	.word	0x00008350
        /*07ec*/ 	.word	0x00000000
        /*07f0*/ 	.word	0x00000000
        /*07f4*/ 	.short	0x010a
        /*07f6*/ 	.byte	0xff
	.zero		1


	//   ....[111]....
        /*07f8*/ 	.word	0x000083b0
        /*07fc*/ 	.word	0x00000000
        /*0800*/ 	.word	0x00000000
        /*0804*/ 	.short	0x010a
        /*0806*/ 	.byte	0xff
	.zero		1


	//   ....[112]....
        /*0808*/ 	.word	0x00008400
        /*080c*/ 	.word	0x00000000
        /*0810*/ 	.word	0x000000f0
        /*0814*/ 	.short	0x010a
        /*0816*/ 	.byte	0xff
	.zero		1


	//   ....[113]....
        /*0818*/ 	.word	0x00008460
        /*081c*/ 	.word	0x00000000
        /*0820*/ 	.word	0x000000a0
        /*0824*/ 	.short	0x010a
        /*0826*/ 	.byte	0xff
	.zero		1


	//   ....[114]....
        /*0828*/ 	.word	0x000084b0
        /*082c*/ 	.word	0x00000000
        /*0830*/ 	.word	0x00000090
        /*0834*/ 	.short	0x010a
        /*0836*/ 	.byte	0xff
	.zero		1


	//   ....[115]....
        /*0838*/ 	.word	0x00008510
        /*083c*/ 	.word	0x00000000
        /*0840*/ 	.word	0x000000a0
        /*0844*/ 	.short	0x010a
        /*0846*/ 	.byte	0xff
	.zero		1


	//   ....[116]....
        /*0848*/ 	.word	0x00008560
        /*084c*/ 	.word	0x00000000
        /*0850*/ 	.word	0x00000090
        /*0854*/ 	.short	0x010a
        /*0856*/ 	.byte	0xff
	.zero		1


	//   ....[117]....
        /*0858*/ 	.word	0x000085c0
        /*085c*/ 	.word	0x00000003
        /*0860*/ 	.word	0x000000d0
        /*0864*/ 	.short	0x010a
        /*0866*/ 	.byte	0xff
	.zero		1


	//   ....[118]....
        /*0868*/ 	.word	0x00008620
        /*086c*/ 	.word	0x00000000
        /*0870*/ 	.word	0x00000000
        /*0874*/ 	.short	0x010a
        /*0876*/ 	.byte	0xff
	.zero		1


	//   ....[119]....
        /*0878*/ 	.word	0x00008680
        /*087c*/ 	.word	0x00000000
        /*0880*/ 	.word	0x00000000
        /*0884*/ 	.short	0x010a
        /*0886*/ 	.byte	0xff
	.zero		1


	//   ....[120]....
        /*0888*/ 	.word	0x000086e0
        /*088c*/ 	.word	0x00000000
        /*0890*/ 	.word	0x00000000
        /*0894*/ 	.short	0x010a
        /*0896*/ 	.byte	0xff
	.zero		1


	//   ....[121]....
        /*0898*/ 	.word	0x00008740
        /*089c*/ 	.word	0x00000000
        /*08a0*/ 	.word	0x00000000
        /*08a4*/ 	.short	0x010a
        /*08a6*/ 	.byte	0xff
	.zero		1


	//   ....[122]....
        /*08a8*/ 	.word	0x000087a0
        /*08ac*/ 	.word	0x00000000
        /*08b0*/ 	.word	0x00000000
        /*08b4*/ 	.short	0x010a
        /*08b6*/ 	.byte	0xff
	.zero		1


	//   ....[123]....
        /*08b8*/ 	.word	0x000087f0
        /*08bc*/ 	.word	0x00000000
        /*08c0*/ 	.word	0x00000090
        /*08c4*/ 	.short	0x010a
        /*08c6*/ 	.byte	0xff
	.zero		1


	//   ....[124]....
        /*08c8*/ 	.word	0x00008850
        /*08cc*/ 	.word	0x00000000
        /*08d0*/ 	.word	0x00000088
        /*08d4*/ 	.short	0x010a
        /*08d6*/ 	.byte	0xff
	.zero		1


	//   ....[125]....
        /*08d8*/ 	.word	0x000088b0
        /*08dc*/ 	.word	0x00000003
        /*08e0*/ 	.word	0x00000060
        /*08e4*/ 	.short	0x010a
        /*08e6*/ 	.byte	0xff
	.zero		1


	//   ....[126]....
        /*08e8*/ 	.word	0x00008910
        /*08ec*/ 	.word	0x00000003
        /*08f0*/ 	.word	0x00000068
        /*08f4*/ 	.short	0x010a
        /*08f6*/ 	.byte	0xff
	.zero		1


	//   ....[127]....
        /*08f8*/ 	.word	0x00008970
        /*08fc*/ 	.word	0x00000003
        /*0900*/ 	.word	0x00000070
        /*0904*/ 	.short	0x010a
        /*0906*/ 	.byte	0xff
	.zero		1


	//   ....[128]....
        /*0908*/ 	.word	0x000089d0
        /*090c*/ 	.word	0x00000003
        /*0910*/ 	.word	0x00000078
        /*0914*/ 	.short	0x010a
        /*0916*/ 	.byte	0xff
	.zero		1


	//   ....[129]....
        /*0918*/ 	.word	0x00008a30
        /*091c*/ 	.word	0x00000000
        /*0920*/ 	.word	0x00000060
        /*0924*/ 	.short	0x010a
        /*0926*/ 	.byte	0xff
	.zero		1


	//   ....[130]....
        /*0928*/ 	.word	0x00008a90
        /*092c*/ 	.word	0x00000000
        /*0930*/ 	.word	0x00000068
        /*0934*/ 	.short	0x010a
        /*0936*/ 	.byte	0xff
	.zero		1


	//   ....[131]....
        /*0938*/ 	.word	0x00008af0
        /*093c*/ 	.word	0x00000000
        /*0940*/ 	.word	0x00000070
        /*0944*/ 	.short	0x010a
        /*0946*/ 	.byte	0xff
	.zero		1


	//   ....[132]....
        /*0948*/ 	.word	0x00008b40
        /*094c*/ 	.word	0x00000000
        /*0950*/ 	.word	0x00000090
        /*0954*/ 	.short	0x010a
        /*0956*/ 	.byte	0xff
	.zero		1


	//   ....[133]....
        /*0958*/ 	.word	0x00008ba0
        /*095c*/ 	.word	0x00000002
        /*0960*/ 	.word	0x00000040
        /*0964*/ 	.short	0x010a
        /*0966*/ 	.byte	0xff
	.zero		1


	//   ....[134]....
        /*0968*/ 	.word	0x00008bf0
        /*096c*/ 	.word	0x0000004f
        /*0970*/ 	.word	0x000000b0
        /*0974*/ 	.short	0x010a
        /*0976*/ 	.byte	0xff
	.zero		1


	//   ....[135]....
        /*0978*/ 	.word	0x00008c40
        /*097c*/ 	.word	0x00000003
        /*0980*/ 	.word	0x00000040
        /*0984*/ 	.short	0x010a
        /*0986*/ 	.byte	0xff
	.zero		1


	//   ....[136]....
        /*0988*/ 	.word	0x00008c90
        /*098c*/ 	.word	0x00000053
        /*0990*/ 	.word	0x00000040
        /*0994*/ 	.short	0x010a
        /*0996*/ 	.byte	0xff
	.zero		1


	//   ....[137]....
        /*0998*/ 	.word	0x00008ce0
        /*099c*/ 	.word	0x00000058
        /*09a0*/ 	.word	0x00000040
        /*09a4*/ 	.short	0x010a
        /*09a6*/ 	.byte	0xff
	.zero		1


	//----- nvinfo : EIATTR_NUM_MBARRIERS
	.align		4
.L_47:
        /*09a8*/ 	.byte	0x03, 0x38
        /*09aa*/ 	.short	0x0022


	//----- nvinfo : EIATTR_EXIT_INSTR_OFFSETS
	.align		4
        /*09ac*/ 	.byte	0x04, 0x1c
        /*09ae*/ 	.short	(.L_49 - .L_48)


	//   ....[0]....
.L_48:
        /*09b0*/ 	.word	0x00002670


	//   ....[1]....
        /*09b4*/ 	.word	0x00002b60


	//   ....[2]....
        /*09b8*/ 	.word	0x00002bc0


	//   ....[3]....
        /*09bc*/ 	.word	0x00003ce0


	//   ....[4]....
        /*09c0*/ 	.word	0x00004d40


	//   ....[5]....
        /*09c4*/ 	.word	0x00004d80


	//   ....[6]....
        /*09c8*/ 	.word	0x00008050


	//   ....[7]....
        /*09cc*/ 	.word	0x000080d0


	//   ....[8]....
        /*09d0*/ 	.word	0x00008100


	//   ....[9]....
        /*09d4*/ 	.word	0x00008170


	//----- nvinfo : EIATTR_MAX_THREADS
	.align		4
.L_49:
        /*09d8*/ 	.byte	0x04, 0x05
        /*09da*/ 	.short	(.L_51 - .L_50)
.L_50:
        /*09dc*/ 	.word	0x00000100
        /*09e0*/ 	.word	0x00000001
        /*09e4*/ 	.word	0x00000001


	//----- nvinfo : EIATTR_CRS_STACK_SIZE
	.align		4
.L_51:
        /*09e8*/ 	.byte	0x04, 0x1e
        /*09ea*/ 	.short	(.L_53 - .L_52)
.L_52:
        /*09ec*/ 	.word	0x00000000


	//----- nvinfo : EIATTR_CBANK_PARAM_SIZE
	.align		4
.L_53:
        /*09f0*/ 	.byte	0x03, 0x19
        /*09f2*/ 	.short	0x0800


	//----- nvinfo : EIATTR_PARAM_CBANK
	.align		4
        /*09f4*/ 	.byte	0x04, 0x0a
        /*09f6*/ 	.short	(.L_55 - .L_54)
	.align		4
.L_54:
        /*09f8*/ 	.word	index@(.nv.constant0._ZN7cutlass13device_kernelINS_4gemm6kernel13GemmUniversalIN4cute5tupleIJiiiiEEENS1_10collective13CollectiveMmaINS1_35MainloopSm100TmaUmmaWarpSpecializedILi4ELi2ELi4ENS5_IJNS4_1CILi1EEESB_SB_EEEEENS5_IJNSA_ILi64EEENSA_ILi128EEESF_EEENS_6half_tENS5_IJlSB_lEEESH_SI_NS4_8TiledMMAINS4_8MMA_AtomIJNS4_20SM100_MMA_F16BF16_SSISH_SH_fLi64ELi128ELNS4_4UMMA5MajorE0ELSN_0ELNSM_7ScaleInE0ELSO_0EEEEEENS4_6LayoutISC_NS5_IJNSA_ILi0EEESS_SS_EEEEENS5_IJNS4_10UnderscoreESV_SV_EEEEENS4_13SM90_TMA_LOADENS4_14ComposedLayoutINS4_7SwizzleILi3ELi4ELi3EEENS4_18smem_ptr_flag_bitsILi16EEENSR_INS5_IJNSA_ILi8EEESE_EEENS5_IJSE_SB_EEEEEEEvNS4_8identityESY_S18_vS19_EENS_8epilogue10collective18CollectiveEpilogueINS1B_23Sm100TmaWarpSpecializedILi4ELi2ELi16ELb1ELb0EEEJSG_NS5_IJNSR_ISE_SB_EENSR_INSA_ILi32EEESB_EEEEESH_SI_SH_SI_NS1B_6fusion15FusionCallbacksIS1F_NS1K_17LinearCombinationISH_fSH_fLNS_15FloatRoundStyleE2EEESG_S1J_JEEENS4_5SM1004TMEM4LOAD26SM100_TMEM_LOAD_16dp256b4xESY_NSZ_INS10_ILi2ELi4ELi3EEES13_NSR_INS5_IJS14_S1H_EEENS5_IJS1H_SB_EEEEEEENS4_17SM75_U32x4_LDSM_NENS4_14SM90_TMA_STOREES1Y_NS4_17SM90_U32x4_STSM_NENS4_39AutoVectorizingCopyWithAssumedAlignmentILi128EEEEEEvvEEEEvNT_6ParamsE)
        /*09fc*/ 	.short	0x0380
        /*09fe*/ 	.short	0x0800


	//----- nvinfo : EIATTR_SW_WAR
	.align		4
.L_55:
        /*0a00*/ 	.byte	0x04, 0x36
        /*0a02*/ 	.short	(.L_57 - .L_56)
.L_56:
        /*0a04*/ 	.word	0x00000008
.L_57:


//--------------------- .nv.callgraph             --------------------------
	.section	.nv.callgraph,"",@"SHT_CUDA_CALLGRAPH"
	.align	4
	.sectionentsize	8
	.align		4
        /*0000*/ 	.word	0x00000000
	.align		4
        /*0004*/ 	.word	0xffffffff
	.align		4
        /*0008*/ 	.word	index@(_ZN7cutlass13device_kernelINS_4gemm6kernel13GemmUniversalIN4cute5tupleIJiiiiEEENS1_10collective13CollectiveMmaINS1_35MainloopSm100TmaUmmaWarpSpecializedILi4ELi2ELi4ENS5_IJNS4_1CILi1EEESB_SB_EEEEENS5_IJNSA_ILi64EEENSA_ILi128EEESF_EEENS_6half_tENS5_IJlSB_lEEESH_SI_NS4_8TiledMMAINS4_8MMA_AtomIJNS4_20SM100_MMA_F16BF16_SSISH_SH_fLi64ELi128ELNS4_4UMMA5MajorE0ELSN_0ELNSM_7ScaleInE0ELSO_0EEEEEENS4_6LayoutISC_NS5_IJNSA_ILi0EEESS_SS_EEEEENS5_IJNS4_10UnderscoreESV_SV_EEEEENS4_13SM90_TMA_LOADENS4_14ComposedLayoutINS4_7SwizzleILi3ELi4ELi3EEENS4_18smem_ptr_flag_bitsILi16EEENSR_INS5_IJNSA_ILi8EEESE_EEENS5_IJSE_SB_EEEEEEEvNS4_8identityESY_S18_vS19_EENS_8epilogue10collective18CollectiveEpilogueINS1B_23Sm100TmaWarpSpecializedILi4ELi2ELi16ELb1ELb0EEEJSG_NS5_IJNSR_ISE_SB_EENSR_INSA_ILi32EEESB_EEEEESH_SI_SH_SI_NS1B_6fusion15FusionCallbacksIS1F_NS1K_17LinearCombinationISH_fSH_fLNS_15FloatRoundStyleE2EEESG_S1J_JEEENS4_5SM1004TMEM4LOAD26SM100_TMEM_LOAD_16dp256b4xESY_NSZ_INS10_ILi2ELi4ELi3EEES13_NSR_INS5_IJS14_S1H_EEENS5_IJS1H_SB_EEEEEEENS4_17SM75_U32x4_LDSM_NENS4_14SM90_TMA_STOREES1Y_NS4_17SM90_U32x4_STSM_NENS4_39AutoVectorizingCopyWithAssumedAlignmentILi128EEEEEEvvEEEEvNT_6ParamsE)
	.align		4
        /*000c*/ 	.word	index@(__assertfail)
	.align		4
        /*0010*/ 	.word	0x00000000
	.align		4
        /*0014*/ 	.word	0xfffffffe
	.align		4
        /*0018*/ 	.word	0x00000000
	.align		4
        /*001c*/ 	.word	0xfffffffd
	.align		4
        /*0020*/ 	.word	0x00000000
	.align		4
        /*0024*/ 	.word	0xfffffffc


//--------------------- .nv.constant4             --------------------------
	.section	.nv.constant4,"a",@progbits
	.align	8
	.align		8
.nv.constant4:
        /*0000*/ 	.dword	__assertfail
	.align		8
        /*0008*/ 	.dword	__unnamed_1
	.align		8
        /*0010*/ 	.dword	__unnamed_2
	.align		8
        /*0018*/ 	.dword	_ZN40_INTERNAL_65f6d786_4_k_cu_ccca7167_220554cuda3std3__45__cpo5beginE
	.align		8
        /*0020*/ 	.dword	_ZN40_INTERNAL_65f6d786_4_k_cu_ccca7167_220554cuda3std3__45__cpo3endE
	.align		8
        /*0028*/ 	.dword	_ZN40_INTERNAL_65f6d786_4_k_cu_ccca7167_220554cuda3std3__45__cpo6cbeginE
	.align		8
        /*0030*/ 	.dword	_ZN40_INTERNAL_65f6d786_4_k_cu_ccca7167_220554cuda3std3__45__cpo4cendE
	.align		8
        /*0038*/ 	.dword	_ZN40_INTERNAL_65f6d786_4_k_cu_ccca7167_220554cuda3std3__442_GLOBAL__N__65f6d786_4_k_cu_ccca7167_220556ignoreE
	.align		8
        /*0040*/ 	.dword	_ZN40_INTERNAL_65f6d786_4_k_cu_ccca7167_220554cuda3std3__419piecewise_constructE
	.align		8
        /*0048*/ 	.dword	_ZN40_INTERNAL_65f6d786_4_k_cu_ccca7167_220554cuda3std3__48in_placeE
	.align		8
        /*0050*/ 	.dword	_ZN40_INTERNAL_65f6d786_4_k_cu_ccca7167_220554cuda3std6ranges3__45__cpo4swapE
	.align		8
        /*0058*/ 	.dword	_ZN40_INTERNAL_65f6d786_4_k_cu_ccca7167_220554cuda3std6ranges3__45__cpo9iter_moveE
	.align		8
        /*0060*/ 	.dword	_ZN40_INTERNAL_65f6d786_4_k_cu_ccca7167_220554cute7productE
	.align		8
        /*0068*/ 	.dword	_ZN40_INTERNAL_65f6d786_4_k_cu_ccca7167_220554cute1_E
	.align		8
        /*0070*/ 	.dword	$str$25
	.align		8
        /*0078*/ 	.dword	$str$26
	.align		8
        /*0080*/ 	.dword	$str$27
	.align		8
        /*0088*/ 	.dword	$str$28


//--------------------- .text._ZN7cutlass13device_kernelINS_4gemm6kernel13GemmUniversalIN4cute5tupleIJiiiiEEENS1_10collective13CollectiveMmaINS1_35MainloopSm100TmaUmmaWarpSpecializedILi4ELi2ELi4ENS5_IJNS4_1CILi1EEESB_SB_EEEEENS5_IJNSA_ILi64EEENSA_ILi128EEESF_EEENS_6half_tENS5_IJlSB_lEEESH_SI_NS4_8TiledMMAINS4_8MMA_AtomIJNS4_20SM100_MMA_F16BF16_SSISH_SH_fLi64ELi128ELNS4_4UMMA5MajorE0ELSN_0ELNSM_7ScaleInE0ELSO_0EEEEEENS4_6LayoutISC_NS5_IJNSA_ILi0EEESS_SS_EEEEENS5_IJNS4_10UnderscoreESV_SV_EEEEENS4_13SM90_TMA_LOADENS4_14ComposedLayoutINS4_7SwizzleILi3ELi4ELi3EEENS4_18smem_ptr_flag_bitsILi16EEENSR_INS5_IJNSA_ILi8EEESE_EEENS5_IJSE_SB_EEEEEEEvNS4_8identityESY_S18_vS19_EENS_8epilogue10collective18CollectiveEpilogueINS1B_23Sm100TmaWarpSpecializedILi4ELi2ELi16ELb1ELb0EEEJSG_NS5_IJNSR_ISE_SB_EENSR_INSA_ILi32EEESB_EEEEESH_SI_SH_SI_NS1B_6fusion15FusionCallbacksIS1F_NS1K_17LinearCombinationISH_fSH_fLNS_15FloatRoundStyleE2EEESG_S1J_JEEENS4_5SM1004TMEM4LOAD26SM100_TMEM_LOAD_16dp256b4xESY_NSZ_INS10_ILi2ELi4ELi3EEES13_NSR_INS5_IJS14_S1H_EEENS5_IJS1H_SB_EEEEEEENS4_17SM75_U32x4_LDSM_NENS4_14SM90_TMA_STOREES1Y_NS4_17SM90_U32x4_STSM_NENS4_39AutoVectorizingCopyWithAssumedAlignmentILi128EEEEEEvvEEEEvNT_6ParamsE --------------------------
	.section	.text._ZN7cutlass13device_kernelINS_4gemm6kernel13GemmUniversalIN4cute5tupleIJiiiiEEENS1_10collective13CollectiveMmaINS1_35MainloopSm100TmaUmmaWarpSpecializedILi4ELi2ELi4ENS5_IJNS4_1CILi1EEESB_SB_EEEEENS5_IJNSA_ILi64EEENSA_ILi128EEESF_EEENS_6half_tENS5_IJlSB_lEEESH_SI_NS4_8TiledMMAINS4_8MMA_AtomIJNS4_20SM100_MMA_F16BF16_SSISH_SH_fLi64ELi128ELNS4_4UMMA5MajorE0ELSN_0ELNSM_7ScaleInE0ELSO_0EEEEEENS4_6LayoutISC_NS5_IJNSA_ILi0EEESS_SS_EEEEENS5_IJNS4_10UnderscoreESV_SV_EEEEENS4_13SM90_TMA_LOADENS4_14ComposedLayoutINS4_7SwizzleILi3ELi4ELi3EEENS4_18smem_ptr_flag_bitsILi16EEENSR_INS5_IJNSA_ILi8EEESE_EEENS5_IJSE_SB_EEEEEEEvNS4_8identityESY_S18_vS19_EENS_8epilogue10collective18CollectiveEpilogueINS1B_23Sm100TmaWarpSpecializedILi4ELi2ELi16ELb1ELb0EEEJSG_NS5_IJNSR_ISE_SB_EENSR_INSA_ILi32EEESB_EEEEESH_SI_SH_SI_NS1B_6fusion15FusionCallbacksIS1F_NS1K_17LinearCombinationISH_fSH_fLNS_15FloatRoundStyleE2EEESG_S1J_JEEENS4_5SM1004TMEM4LOAD26SM100_TMEM_LOAD_16dp256b4xESY_NSZ_INS10_ILi2ELi4ELi3EEES13_NSR_INS5_IJS14_S1H_EEENS5_IJS1H_SB_EEEEEEENS4_17SM75_U32x4_LDSM_NENS4_14SM90_TMA_STOREES1Y_NS4_17SM90_U32x4_STSM_NENS4_39AutoVectorizingCopyWithAssumedAlignmentILi128EEEEEEvvEEEEvNT_6ParamsE,"ax",@progbits
	.align	128
.text._ZN7cutlass13device_kernelINS_4gemm6kernel13GemmUniversalIN4cute5tupleIJiiiiEEENS1_10collective13CollectiveMmaINS1_35MainloopSm100TmaUmmaWarpSpecializedILi4ELi2ELi4ENS5_IJNS4_1CILi1EEESB_SB_EEEEENS5_IJNSA_ILi64EEENSA_ILi128EEESF_EEENS_6half_tENS5_IJlSB_lEEESH_SI_NS4_8TiledMMAINS4_8MMA_AtomIJNS4_20SM100_MMA_F16BF16_SSISH_SH_fLi64ELi128ELNS4_4UMMA5MajorE0ELSN_0ELNSM_7ScaleInE0ELSO_0EEEEEENS4_6LayoutISC_NS5_IJNSA_ILi0EEESS_SS_EEEEENS5_IJNS4_10UnderscoreESV_SV_EEEEENS4_13SM90_TMA_LOADENS4_14ComposedLayoutINS4_7SwizzleILi3ELi4ELi3EEENS4_18smem_ptr_flag_bitsILi16EEENSR_INS5_IJNSA_ILi8EEESE_EEENS5_IJSE_SB_EEEEEEEvNS4_8identityESY_S18_vS19_EENS_8epilogue10collective18CollectiveEpilogueINS1B_23Sm100TmaWarpSpecializedILi4ELi2ELi16ELb1ELb0EEEJSG_NS5_IJNSR_ISE_SB_EENSR_INSA_ILi32EEESB_EEEEESH_SI_SH_SI_NS1B_6fusion15FusionCallbacksIS1F_NS1K_17LinearCombinationISH_fSH_fLNS_15FloatRoundStyleE2EEESG_S1J_JEEENS4_5SM1004TMEM4LOAD26SM100_TMEM_LOAD_16dp256b4xESY_NSZ_INS10_ILi2ELi4ELi3EEES13_NSR_INS5_IJS14_S1H_EEENS5_IJS1H_SB_EEEEEEENS4_17SM75_U32x4_LDSM_NENS4_14SM90_TMA_STOREES1Y_NS4_17SM90_U32x4_STSM_NENS4_39AutoVectorizingCopyWithAssumedAlignmentILi128EEEEEEvvEEEEvNT_6ParamsE:
        .type           _ZN7cutlass13device_kernelINS_4gemm6kernel13GemmUniversalIN4cute5tupleIJiiiiEEENS1_10collective13CollectiveMmaINS1_35MainloopSm100TmaUmmaWarpSpecializedILi4ELi2ELi4ENS5_IJNS4_1CILi1EEESB_SB_EEEEENS5_IJNSA_ILi64EEENSA_ILi128EEESF_EEENS_6half_tENS5_IJlSB_lEEESH_SI_NS4_8TiledMMAINS4_8MMA_AtomIJNS4_20SM100_MMA_F16BF16_SSISH_SH_fLi64ELi128ELNS4_4UMMA5MajorE0ELSN_0ELNSM_7ScaleInE0ELSO_0EEEEEENS4_6LayoutISC_NS5_IJNSA_ILi0EEESS_SS_EEEEENS5_IJNS4_10UnderscoreESV_SV_EEEEENS4_13SM90_TMA_LOADENS4_14ComposedLayoutINS4_7SwizzleILi3ELi4ELi3EEENS4_18smem_ptr_flag_bitsILi16EEENSR_INS5_IJNSA_ILi8EEESE_EEENS5_IJSE_SB_EEEEEEEvNS4_8identityESY_S18_vS19_EENS_8epilogue10collective18CollectiveEpilogueINS1B_23Sm100TmaWarpSpecializedILi4ELi2ELi16ELb1ELb0EEEJSG_NS5_IJNSR_ISE_SB_EENSR_INSA_ILi32EEESB_EEEEESH_SI_SH_SI_NS1B_6fusion15FusionCallbacksIS1F_NS1K_17LinearCombinationISH_fSH_fLNS_15FloatRoundStyleE2EEESG_S1J_JEEENS4_5SM1004TMEM4LOAD26SM100_TMEM_LOAD_16dp256b4xESY_NSZ_INS10_ILi2ELi4ELi3EEES13_NSR_INS5_IJS14_S1H_EEENS5_IJS1H_SB_EEEEEEENS4_17SM75_U32x4_LDSM_NENS4_14SM90_TMA_STOREES1Y_NS4_17SM90_U32x4_STSM_NENS4_39AutoVectorizingCopyWithAssumedAlignmentILi128EEEEEEvvEEEEvNT_6ParamsE,@function
        .size           _ZN7cutlass13device_kernelINS_4gemm6kernel13GemmUniversalIN4cute5tupleIJiiiiEEENS1_10collective13CollectiveMmaINS1_35MainloopSm100TmaUmmaWarpSpecializedILi4ELi2ELi4ENS5_IJNS4_1CILi1EEESB_SB_EEEEENS5_IJNSA_ILi64EEENSA_ILi128EEESF_EEENS_6half_tENS5_IJlSB_lEEESH_SI_NS4_8TiledMMAINS4_8MMA_AtomIJNS4_20SM100_MMA_F16BF16_SSISH_SH_fLi64ELi128ELNS4_4UMMA5MajorE0ELSN_0ELNSM_7ScaleInE0ELSO_0EEEEEENS4_6LayoutISC_NS5_IJNSA_ILi0EEESS_SS_EEEEENS5_IJNS4_10UnderscoreESV_SV_EEEEENS4_13SM90_TMA_LOADENS4_14ComposedLayoutINS4_7SwizzleILi3ELi4ELi3EEENS4_18smem_ptr_flag_bitsILi16EEENSR_INS5_IJNSA_ILi8EEESE_EEENS5_IJSE_SB_EEEEEEEvNS4_8identityESY_S18_vS19_EENS_8epilogue10collective18CollectiveEpilogueINS1B_23Sm100TmaWarpSpecializedILi4ELi2ELi16ELb1ELb0EEEJSG_NS5_IJNSR_ISE_SB_EENSR_INSA_ILi32EEESB_EEEEESH_SI_SH_SI_NS1B_6fusion15FusionCallbacksIS1F_NS1K_17LinearCombinationISH_fSH_fLNS_15FloatRoundStyleE2EEESG_S1J_JEEENS4_5SM1004TMEM4LOAD26SM100_TMEM_LOAD_16dp256b4xESY_NSZ_INS10_ILi2ELi4ELi3EEES13_NSR_INS5_IJS14_S1H_EEENS5_IJS1H_SB_EEEEEEENS4_17SM75_U32x4_LDSM_NENS4_14SM90_TMA_STOREES1Y_NS4_17SM90_U32x4_STSM_NENS4_39AutoVectorizingCopyWithAssumedAlignmentILi128EEEEEEvvEEEEvNT_6ParamsE,(.L_x_176 - _ZN7cutlass13device_kernelINS_4gemm6kernel13GemmUniversalIN4cute5tupleIJiiiiEEENS1_10collective13CollectiveMmaINS1_35MainloopSm100TmaUmmaWarpSpecializedILi4ELi2ELi4ENS5_IJNS4_1CILi1EEESB_SB_EEEEENS5_IJNSA_ILi64EEENSA_ILi128EEESF_EEENS_6half_tENS5_IJlSB_lEEESH_SI_NS4_8TiledMMAINS4_8MMA_AtomIJNS4_20SM100_MMA_F16BF16_SSISH_SH_fLi64ELi128ELNS4_4UMMA5MajorE0ELSN_0ELNSM_7ScaleInE0ELSO_0EEEEEENS4_6LayoutISC_NS5_IJNSA_ILi0EEESS_SS_EEEEENS5_IJNS4_10UnderscoreESV_SV_EEEEENS4_13SM90_TMA_LOADENS4_14ComposedLayoutINS4_7SwizzleILi3ELi4ELi3EEENS4_18smem_ptr_flag_bitsILi16EEENSR_INS5_IJNSA_ILi8EEESE_EEENS5_IJSE_SB_EEEEEEEvNS4_8identityESY_S18_vS19_EENS_8epilogue10collective18CollectiveEpilogueINS1B_23Sm100TmaWarpSpecializedILi4ELi2ELi16ELb1ELb0EEEJSG_NS5_IJNSR_ISE_SB_EENSR_INSA_ILi32EEESB_EEEEESH_SI_SH_SI_NS1B_6fusion15FusionCallbacksIS1F_NS1K_17LinearCombinationISH_fSH_fLNS_15FloatRoundStyleE2EEESG_S1J_JEEENS4_5SM1004TMEM4LOAD26SM100_TMEM_LOAD_16dp256b4xESY_NSZ_INS10_ILi2ELi4ELi3EEES13_NSR_INS5_IJS14_S1H_EEENS5_IJS1H_SB_EEEEEEENS4_17SM75_U32x4_LDSM_NENS4_14SM90_TMA_STOREES1Y_NS4_17SM90_U32x4_STSM_NENS4_39AutoVectorizingCopyWithAssumedAlignmentILi128EEEEEEvvEEEEvNT_6ParamsE)
        .other          _ZN7cutlass13device_kernelINS_4gemm6kernel13GemmUniversalIN4cute5tupleIJiiiiEEENS1_10collective13CollectiveMmaINS1_35MainloopSm100TmaUmmaWarpSpecializedILi4ELi2ELi4ENS5_IJNS4_1CILi1EEESB_SB_EEEEENS5_IJNSA_ILi64EEENSA_ILi128EEESF_EEENS_6half_tENS5_IJlSB_lEEESH_SI_NS4_8TiledMMAINS4_8MMA_AtomIJNS4_20SM100_MMA_F16BF16_SSISH_SH_fLi64ELi128ELNS4_4UMMA5MajorE0ELSN_0ELNSM_7ScaleInE0ELSO_0EEEEEENS4_6LayoutISC_NS5_IJNSA_ILi0EEESS_SS_EEEEENS5_IJNS4_10UnderscoreESV_SV_EEEEENS4_13SM90_TMA_LOADENS4_14ComposedLayoutINS4_7SwizzleILi3ELi4ELi3EEENS4_18smem_ptr_flag_bitsILi16EEENSR_INS5_IJNSA_ILi8EEESE_EEENS5_IJSE_SB_EEEEEEEvNS4_8identityESY_S18_vS19_EENS_8epilogue10collective18CollectiveEpilogueINS1B_23Sm100TmaWarpSpecializedILi4ELi2ELi16ELb1ELb0EEEJSG_NS5_IJNSR_ISE_SB_EENSR_INSA_ILi32EEESB_EEEEESH_SI_SH_SI_NS1B_6fusion15FusionCallbacksIS1F_NS1K_17LinearCombinationISH_fSH_fLNS_15FloatRoundStyleE2EEESG_S1J_JEEENS4_5SM1004TMEM4LOAD26SM100_TMEM_LOAD_16dp256b4xESY_NSZ_INS10_ILi2ELi4ELi3EEES13_NSR_INS5_IJS14_S1H_EEENS5_IJS1H_SB_EEEEEEENS4_17SM75_U32x4_LDSM_NENS4_14SM90_TMA_STOREES1Y_NS4_17SM90_U32x4_STSM_NENS4_39AutoVectorizingCopyWithAssumedAlignmentILi128EEEEEEvvEEEEvNT_6ParamsE,@"STO_CUDA_ENTRY STV_DEFAULT"
_ZN7cutlass13device_kernelINS_4gemm6kernel13GemmUniversalIN4cute5tupleIJiiiiEEENS1_10collective13CollectiveMmaINS1_35MainloopSm100TmaUmmaWarpSpecializedILi4ELi2ELi4ENS5_IJNS4_1CILi1EEESB_SB_EEEEENS5_IJNSA_ILi64EEENSA_ILi128EEESF_EEENS_6half_tENS5_IJlSB_lEEESH_SI_NS4_8TiledMMAINS4_8MMA_AtomIJNS4_20SM100_MMA_F16BF16_SSISH_SH_fLi64ELi128ELNS4_4UMMA5MajorE0ELSN_0ELNSM_7ScaleInE0ELSO_0EEEEEENS4_6LayoutISC_NS5_IJNSA_ILi0EEESS_SS_EEEEENS5_IJNS4_10UnderscoreESV_SV_EEEEENS4_13SM90_TMA_LOADENS4_14ComposedLayoutINS4_7SwizzleILi3ELi4ELi3EEENS4_18smem_ptr_flag_bitsILi16EEENSR_INS5_IJNSA_ILi8EEESE_EEENS5_IJSE_SB_EEEEEEEvNS4_8identityESY_S18_vS19_EENS_8epilogue10collective18CollectiveEpilogueINS1B_23Sm100TmaWarpSpecializedILi4ELi2ELi16ELb1ELb0EEEJSG_NS5_IJNSR_ISE_SB_EENSR_INSA_ILi32EEESB_EEEEESH_SI_SH_SI_NS1B_6fusion15FusionCallbacksIS1F_NS1K_17LinearCombinationISH_fSH_fLNS_15FloatRoundStyleE2EEESG_S1J_JEEENS4_5SM1004TMEM4LOAD26SM100_TMEM_LOAD_16dp256b4xESY_NSZ_INS10_ILi2ELi4ELi3EEES13_NSR_INS5_IJS14_S1H_EEENS5_IJS1H_SB_EEEEEEENS4_17SM75_U32x4_LDSM_NENS4_14SM90_TMA_STOREES1Y_NS4_17SM90_U32x4_STSM_NENS4_39AutoVectorizingCopyWithAssumedAlignmentILi128EEEEEEvvEEEEvNT_6ParamsE:
[----:B------:R-:W1:Y:S01]  /*0000*/  LDC R1, c[0x0][0x37c] ;  /* 0x0000df00ff017b82 */ /* 0x000e620000000800 */
[----:B------:R-:W2:Y:S01]  /*0010*/  S2R R72, SR_TID.X ;  /* 0x0000000000487919 */ /* 0x000ea20000002100 */
[----:B------:R-:W3:Y:S01]  /*0020*/  LDCU.64 UR4, c[0x0][0x890] ;  /* 0x00011200ff0477ac */ /* 0x000ee20008000a00 */
[----:B------:R-:W-:Y:S02]  /*0030*/  PRMT R59, RZ, 0x7610, R59 ;  /* 0x00007610ff3b7816 */ /* 0x000fe4000000003b */
[----:B------:R-:W-:Y:S01]  /*0040*/  ELECT P5, URZ, PT ;  /* 0x0000000000ff782f */ /* 0x000fe200038a0000 */
[----:B------:R-:W4:Y:S01]  /*0050*/  LDCU.64 UR46, c[0x0][0x358] ;  /* 0x00006b00ff2e77ac */ /* 0x000f220008000a00 */
[----:B---3--:R-:W-:-:S04]  /*0060*/  UISETP.NE.U32.AND UP0, UPT, UR4, URZ, UPT ;  /* 0x000000ff0400728c */ /* 0x008fc8000bf05070 */
[----:B------:R-:W-:Y:S01]  /*0070*/  UISETP.NE.AND.EX UP0, UPT, UR5, URZ, UPT, UP0 ;  /* 0x000000ff0500728c */ /* 0x000fe2000bf05300 */
[----:B--2---:R-:W-:-:S05]  /*0080*/  SHF.R.U32.HI R65, RZ, 0x5, R72 ;  /* 0x00000005ff417819 */ /* 0x004fca0000011648 */
[----:B------:R-:W2:Y:S02]  /*0090*/  SHFL.IDX PT, R0, R65, RZ, 0x1f ;  /* 0x00001fff41007589 */ /* 0x000ea400000e0000 */
[----:B--2---:R-:W-:Y:S01]  /*00a0*/  R2UR UR8, R0 ;  /* 0x00000000000872ca */ /* 0x004fe200000e0000 */
[----:B-1--4-:R-:W-:-:S14]  /*00b0*/  BRA.U UP0, `(.L_x_0) ;  /* 0x00000001002c7547 */ /* 0x012fdc000b800000 */
[----:B------:R-:W1:Y:S02]  /*00c0*/  LDCU.64 UR6, c[0x0][0x888] ;  /* 0x00011100ff0677ac */ /* 0x000e640008000a00 */
[----:B-1----:R-:W-:-:S04]  /*00d0*/  UISETP.NE.U32.AND UP0, UPT, UR6, URZ, UPT ;  /* 0x000000ff0600728c */ /* 0x002fc8000bf05070 */
[----:B------:R-:W-:-:S09]  /*00e0*/  UISETP.NE.AND.EX UP0, UPT, UR7, URZ, UPT, UP0 ;  /* 0x000000ff0700728c */ /* 0x000fd2000bf05300 */
[----:B------:R-:W-:Y:S05]  /*00f0*/  BRA.U !UP0, `(.L_x_1) ;  /* 0x0000000108107547 */ /* 0x000fea000b800000 */
[----:B------:R-:W1:Y:S02]  /*0100*/  LDC.64 R2, c[0x0][0x888] ;  /* 0x00022200ff027b82 */ /* 0x000e640000000a00 */
[----:B-1----:R1:W5:Y:S01]  /*0110*/  LDG.E R35, desc[UR46][R2.64] ;  /* 0x0000002e02237981 */ /* 0x002362000c1e1900 */
[----:B------:R-:W-:Y:S01]  /*0120*/  HFMA2 R59, -RZ, RZ, 0, 5.9604644775390625e-08 ;  /* 0x00000001ff3b7431 */ /* 0x000fe200000001ff */
[----:B------:R-:W-:Y:S05]  /*0130*/  BRA `(.L_x_0) ;  /* 0x00000000000c7947 */ /* 0x000fea0003800000 */
.L_x_1:
[----:B------:R-:W1:Y:S01]  /*0140*/  LDCU UR6, c[0x0][0x880] ;  /* 0x00011000ff0677ac */ /* 0x000e620008000800 */
[----:B------:R-:W-:Y:S01]  /*0150*/  HFMA2 R59, -RZ, RZ, 0, 5.9604644775390625e-08 ;  /* 0x00000001ff3b7431 */ /* 0x000fe200000001ff */
[----:B-1----:R-:W-:-:S07]  /*0160*/  MOV R35, UR6 ;  /* 0x0000000600237c02 */ /* 0x002fce0008000f00 */
.L_x_0:
[----:B------:R-:W2:Y:S02]  /*0170*/  LDCU.64 UR6, c[0x0][0x8b0] ;  /* 0x00011600ff0677ac */ /* 0x000ea40008000a00 */
[----:B--2---:R-:W-:-:S04]  /*0180*/  UISETP.NE.U32.AND UP0, UPT, UR6, URZ, UPT ;  /* 0x000000ff0600728c */ /* 0x004fc8000bf05070 */
[----:B------:R-:W-:-:S09]  /*0190*/  UISETP.NE.AND.EX UP0, UPT, UR7, URZ, UPT, UP0 ;  /* 0x000000ff0700728c */ /* 0x000fd2000bf05300 */
[----:B------:R-:W-:Y:S05]  /*01a0*/  BRA.U UP0, `(.L_x_2) ;  /* 0x0000000100247547 */ /* 0x000fea000b800000 */
[----:B------:R-:W2:Y:S02]  /*01b0*/  LDCU.64 UR6, c[0x0][0x8a8] ;  /* 0x00011500ff0677ac */ /* 0x000ea40008000a00 */
[----:B--2---:R-:W-:-:S04]  /*01c0*/  UISETP.NE.U32.AND UP0, UPT, UR6, URZ, UPT ;  /* 0x000000ff0600728c */ /* 0x004fc8000bf05070 */
[----:B------:R-:W-:-:S09]  /*01d0*/  UISETP.NE.AND.EX UP0, UPT, UR7, URZ, UPT, UP0 ;  /* 0x000000ff0700728c */ /* 0x000fd2000bf05300 */
[----:B------:R-:W-:Y:S05]  /*01e0*/  BRA.U !UP0, `(.L_x_3) ;  /* 0x00000001080c7547 */ /* 0x000fea000b800000 */
[----:B-1----:R-:W1:Y:S02]  /*01f0*/  LDC.64 R2, c[0x0][0x8a8] ;  /* 0x00022a00ff027b82 */ /* 0x002e640000000a00 */
[----:B-1----:R2:W5:Y:S01]  /*0200*/  LDG.E R33, desc[UR46][R2.64] ;  /* 0x0000002e02217981 */ /* 0x002562000c1e1900 */
[----:B------:R-:W-:Y:S05]  /*0210*/  BRA `(.L_x_2) ;  /* 0x0000000000087947 */ /* 0x000fea0003800000 */
.L_x_3:
[----:B------:R-:W2:Y:S02]  /*0220*/  LDCU UR6, c[0x0][0x8a0] ;  /* 0x00011400ff0677ac */ /* 0x000ea40008000800 */
[----:B--2---:R-:W-:Y:S02]  /*0230*/  MOV R33, UR6 ;  /* 0x0000000600217c02 */ /* 0x004fe40008000f00 */
.L_x_2:
[----:B------:R-:W-:Y:S01]  /*0240*/  IMAD.U32 R0, RZ, RZ, UR8 ;  /* 0x00000008ff007e24 */ /* 0x000fe2000f8e00ff */
[----:B------:R-:W-:Y:S04]  /*0250*/  BSSY.RECONVERGENT B0, `(.L_x_4) ;  /* 0x000000c000007945 */ /* 0x000fe80003800200 */
[C---:B------:R-:W-:Y:S02]  /*0260*/  ISETP.NE.OR P1, PT, R0.reuse, 0x1, !P5 ;  /* 0x000000010000780c */ /* 0x040fe40006f25670 */
[----:B------:R-:W-:-:S11]  /*0270*/  ISETP.NE.OR P0, PT, R0, 0x3, !P5 ;  /* 0x000000030000780c */ /* 0x000fd60006f05670 */
[----:B------:R-:W-:Y:S05]  /*0280*/  @P1 BRA `(.L_x_5) ;  /* 0x0000000000201947 */ /* 0x000fea0003800000 */
[----:B------:R-:W3:Y:S02]  /*0290*/  LDCU.64 UR6, c[0x0][0x348] ;  /* 0x00006900ff0677ac */ /* 0x000ee40008000a00 */
[----:B---3--:R-:W-:Y:S02]  /*02a0*/  UIADD3 UR10, UP1, UPT, UR6, 0x80, URZ ;  /* 0x00000080060a7890 */ /* 0x008fe4000ff3e0ff */
[----:B------:R-:W-:Y:S02]  /*02b0*/  UIADD3 UR6, UP0, UPT, UR6, 0x180, URZ ;  /* 0x0000018006067890 */ /* 0x000fe4000ff1e0ff */
[----:B------:R-:W-:Y:S02]  /*02c0*/  UIADD3.X UR11, UPT, UPT, URZ, UR7, URZ, UP1, !UPT ;  /* 0x00000007ff0b7290 */ /* 0x000fe40008ffe4ff */
[----:B------:R-:W-:-:S07]  /*02d0*/  UIADD3.X UR7, UPT, UPT, URZ, UR7, URZ, UP0, !UPT ;  /* 0x00000007ff077290 */ /* 0x000fce00087fe4ff */
[----:B------:R3:W-:Y:S02]  /*02e0*/  UTMACCTL.PF [UR10] ;  /* 0x000000000a0079b9 */ /* 0x0007e40008040000 */
[----:B------:R3:W-:Y:S02]  /*02f0*/  UTMACCTL.PF [UR6] ;  /* 0x00000000060079b9 */ /* 0x0007e40008040000 */
[----:B---3--:R-:W-:Y:S01]  /*0300*/  NOP ;  /* 0x0000000000007918 */ /* 0x008fe20000000000 */
.L_x_5:
[----:B------:R-:W-:Y:S05]  /*0310*/  BSYNC.RECONVERGENT B0 ;  /* 0x0000000000007941 */ /* 0x000fea0003800200 */
.L_x_4:
[----:B------:R-:W-:Y:S04]  /*0320*/  BSSY.RECONVERGENT B0, `(.L_x_6) ;  /* 0x000000a000007945 */ /* 0x000fe80003800200 */
        /* <DEDUP_REMOVED lines=9> */
.L_x_7:
[----:B------:R-:W-:Y:S05]  /*03c0*/  BSYNC.RECONVERGENT B0 ;  /* 0x0000000000007941 */ /* 0x000fea0003800200 */
.L_x_6:
[----:B------:R-:W3:Y:S01]  /*03d0*/  LDCU.64 UR6, c[0x0][0x888] ;  /* 0x00011100ff0677ac */ /* 0x000ee20008000a00 */
[----:B------:R-:W-:Y:S02]  /*03e0*/  UISETP.EQ.U32.AND UP1, UPT, UR4, URZ, UPT ;  /* 0x000000ff0400728c */ /* 0x000fe4000bf22070 */
[----:B------:R-:W-:Y:S02]  /*03f0*/  UPLOP3.LUT UP2, UPT, UPT, UPT, UPT, 0x80, 0x8 ;  /* 0x000000000008789c */ /* 0x000fe40003f4f070 */
[----:B---3--:R-:W-:-:S04]  /*0400*/  UISETP.NE.U32.AND UP0, UPT, UR6, URZ, UPT ;  /* 0x000000ff0600728c */ /* 0x008fc8000bf05070 */
[----:B------:R-:W-:-:S04]  /*0410*/  UISETP.NE.AND.EX UP0, UPT, UR7, URZ, UPT, UP0 ;  /* 0x000000ff0700728c */ /* 0x000fc8000bf05300 */
[----:B------:R-:W-:-:S04]  /*0420*/  UISETP.EQ.OR.EX UP3, UPT, UR5, URZ, !UP0, UP1 ;  /* 0x000000ff0500728c */ /* 0x000fc8000c762710 */
[----:B------:R-:W-:-:S05]  /*0430*/  UP2UR UR50, UPR, URZ, 0x8 ;  /* 0x00000008ff327883 */ /* 0x000fca0008000000 */
[----:B------:R-:W-:Y:S07]  /*0440*/  BRA.U !UP3, `(.L_x_8) ;  /* 0x000000010b207547 */ /* 0x000fee000b800000 */
[----:B------:R-:W-:Y:S01]  /*0450*/  UISETP.NE.U32.AND UP2, UPT, UR4, URZ, UPT ;  /* 0x000000ff0400728c */ /* 0x000fe2000bf45070 */
[----:B-----5:R-:W-:Y:S01]  /*0460*/  FSETP.NEU.AND P0, PT, R35, RZ, PT ;  /* 0x000000ff2300720b */ /* 0x020fe20003f0d000 */
[----:B------:R-:W-:Y:S02]  /*0470*/  USEL UR4, URZ, 0xffffffff, UP0 ;  /* 0xffffffffff047887 */ /* 0x000fe40008000000 */
[----:B------:R-:W-:-:S10]  /*0480*/  UISETP.NE.AND.EX UP2, UPT, UR5, URZ, UPT, UP2 ;  /* 0x000000ff0500728c */ /* 0x000fd4000bf45320 */
[----:B------:R-:W-:Y:S01]  /*0490*/  VOTEU.ANY UP1, P0 ;  /* 0x0000000000ff7886 */ /* 0x000fe20000020100 */
[----:B------:R-:W-:-:S04]  /*04a0*/  @!UP2 USEL UR4, URZ, 0xffffffff, UP1 ;  /* 0xffffffffff04a887 */ /* 0x000fc80008800000 */
[----:B------:R-:W-:-:S04]  /*04b0*/  ULOP3.LUT UR4, UR4, 0x1, URZ, 0xc0, !UPT ;  /* 0x0000000104047892 */ /* 0x000fc8000f8ec0ff */
[----:B------:R-:W-:-:S11]  /*04c0*/  UISETP.NE.U32.AND UP2, UPT, UR4, 0x1, UPT ;  /* 0x000000010400788c */ /* 0x000fd6000bf45070 */
.L_x_8:
[----:B-12---:R-:W1:Y:S01]  /*04d0*/  SHFL.IDX PT, R2, R65, RZ, 0x1f ;  /* 0x00001fff41027589 */ /* 0x006e6200000e0000 */
[----:B------:R-:W-:-:S04]  /*04e0*/  UISETP.NE.AND UP1, UPT, UR8, 0x2, UPT ;  /* 0x000000020800788c */ /* 0x000fc8000bf25270 */
[----:B------:R-:W-:Y:S01]  /*04f0*/  USEL UR6, URZ, 0x1, UP1 ;  /* 0x00000001ff067887 */ /* 0x000fe20008800000 */
[----:B-1----:R-:W-:-:S13]  /*0500*/  ISETP.NE.AND P0, PT, R2, RZ, PT ;  /* 0x000000ff0200720c */ /* 0x002fda0003f05270 */
[----:B------:R-:W-:Y:S05]  /*0510*/  @P0 BRA `(.L_x_9) ;  /* 0x0000000000480947 */ /* 0x000fea0003800000 */
[----:B------:R-:W1:Y:S01]  /*0520*/  S2UR UR5, SR_CgaCtaId ;  /* 0x00000000000579c3 */ /* 0x000e620000008800 */
[----:B------:R-:W-:Y:S01]  /*0530*/  UMOV UR7, 0x400 ;  /* 0x0000040000077882 */ /* 0x000fe20000000000 */
[----:B------:R-:W-:Y:S01]  /*0540*/  UMOV UR4, 0x1 ;  /* 0x0000000100047882 */ /* 0x000fe20000000000 */
[----:B------:R-:W-:Y:S01]  /*0550*/  ELECT P0, URZ, PT ;  /* 0x0000000000ff782f */ /* 0x000fe20003800000 */
[----:B------:R-:W-:-:S04]  /*0560*/  UIADD3 UR10, UPT, UPT, -UR4, 0x100000, URZ ;  /* 0x00100000040a7890 */ /* 0x000fc8000fffe1ff */
[----:B------:R-:W-:Y:S02]  /*0570*/  USHF.L.U32 UR11, UR10, 0xb, URZ ;  /* 0x0000000b0a0b7899 */ /* 0x000fe400080006ff */
[----:B------:R-:W-:Y:S02]  /*0580*/  USHF.L.U32 UR10, UR10, 0x1, URZ ;  /* 0x000000010a0a7899 */ /* 0x000fe400080006ff */
[----:B-1----:R-:W-:Y:S01]  /*0590*/  ULEA UR5, UR5, UR7, 0x18 ;  /* 0x0000000705057291 */ /* 0x002fe2000f8ec0ff */
[----:B------:R-:W1:Y:S11]  /*05a0*/  FENCE.VIEW.ASYNC.S ;  /* 0x00000000000073c6 */ /* 0x000e760000000000 */
[----:B-1----:R1:W2:Y:S01]  /*05b0*/  SYNCS.EXCH.64 URZ, [UR5], UR10 ;  /* 0x0000000a05ff75b2 */ /* 0x0022a20008000100 */
[----:B------:R1:W3:Y:S01]  /*05c0*/  SYNCS.EXCH.64 URZ, [UR5+0x20], UR10 ;  /* 0x0000200a05ff75b2 */ /* 0x0002e20008000100 */
[----:B------:R1:W4:Y:S01]  /*05d0*/  SYNCS.EXCH.64 URZ, [UR5+0x8], UR10 ;  /* 0x0000080a05ff75b2 */ /* 0x0003220008000100 */
[----:B------:R1:W1:Y:S01]  /*05e0*/  SYNCS.EXCH.64 URZ, [UR5+0x28], UR10 ;  /* 0x0000280a05ff75b2 */ /* 0x0002620008000100 */
[----:B------:R1:W1:Y:S01]  /*05f0*/  SYNCS.EXCH.64 URZ, [UR5+0x10], UR10 ;  /* 0x0000100a05ff75b2 */ /* 0x0002620008000100 */
[----:B------:R1:W1:Y:S01]  /*0600*/  SYNCS.EXCH.64 URZ, [UR5+0x30], UR10 ;  /* 0x0000300a05ff75b2 */ /* 0x0002620008000100 */
[----:B------:R1:W1:Y:S01]  /*0610*/  SYNCS.EXCH.64 URZ, [UR5+0x18], UR10 ;  /* 0x0000180a05ff75b2 */ /* 0x0002620008000100 */
[----:B------:R1:W1:Y:S01]  /*0620*/  SYNCS.EXCH.64 URZ, [UR5+0x38], UR10 ;  /* 0x0000380a05ff75b2 */ /* 0x0002620008000100 */
[----:B------:R-:W-:Y:S01]  /*0630*/  NOP ;  /* 0x0000000000007918 */ /* 0x000fe20000000000 */
.L_x_9:
[----:B------:R-:W2:Y:S01]  /*0640*/  SHFL.IDX PT, R2, R65, RZ, 0x1f ;  /* 0x00001fff41027589 */ /* 0x000ea200000e0000 */
[----:B------:R-:W-:Y:S01]  /*0650*/  NOP ;  /* 0x0000000000007918 */ /* 0x000fe20000000000 */
[----:B--2---:R-:W-:-:S13]  /*0660*/  ISETP.NE.AND P0, PT, R2, 0x1, PT ;  /* 0x000000010200780c */ /* 0x004fda0003f05270 */
[----:B------:R-:W-:Y:S05]  /*0670*/  @P0 BRA `(.L_x_10) ;  /* 0x0000000000580947 */ /* 0x000fea0003800000 */
[----:B------:R-:W2:Y:S01]  /*0680*/  S2UR UR7, SR_CgaCtaId ;  /* 0x00000000000779c3 */ /* 0x000ea20000008800 */
[----:B------:R-:W-:Y:S01]  /*0690*/  UMOV UR9, 0x400 ;  /* 0x0000040000097882 */ /* 0x000fe20000000000 */
[----:B-1----:R-:W-:Y:S01]  /*06a0*/  UMOV UR5, 0x20 ;  /* 0x0000002000057882 */ /* 0x002fe20000000000 */
[----:B------:R-:W-:Y:S01]  /*06b0*/  UMOV UR4, 0x80 ;  /* 0x0000008000047882 */ /* 0x000fe20000000000 */
[----:B------:R-:W-:-:S04]  /*06c0*/  UIADD3 UR10, UPT, UPT, -UR5, 0x100000, URZ ;  /* 0x00100000050a7890 */ /* 0x000fc8000fffe1ff */
[----:B------:R-:W-:Y:S02]  /*06d0*/  USHF.L.U32 UR11, UR10, 0xb, URZ ;  /* 0x0000000b0a0b7899 */ /* 0x000fe400080006ff */
[----:B------:R-:W-:Y:S02]  /*06e0*/  USHF.L.U32 UR10, UR10, 0x1, URZ ;  /* 0x000000010a0a7899 */ /* 0x000fe400080006ff */
[----:B------:R-:W-:-:S04]  /*06f0*/  UIADD3 UR4, UPT, UPT, -UR4, 0x100000, URZ ;  /* 0x0010000004047890 */ /* 0x000fc8000fffe1ff */
[----:B------:R-:W-:Y:S02]  /*0700*/  USHF.L.U32 UR5, UR4, 0xb, URZ ;  /* 0x0000000b04057899 */ /* 0x000fe400080006ff */
[----:B------:R-:W-:Y:S01]  /*0710*/  USHF.L.U32 UR4, UR4, 0x1, URZ ;  /* 0x0000000104047899 */ /* 0x000fe200080006ff */
[----:B------:R-:W-:Y:S01]  /*0720*/  ELECT P0, URZ, PT ;  /* 0x0000000000ff782f */ /* 0x000fe20003800000 */
[----:B--2---:R-:W-:Y:S01]  /*0730*/  ULEA UR7, UR7, UR9, 0x18 ;  /* 0x0000000907077291 */ /* 0x004fe2000f8ec0ff */
[----:B------:R-:W1:Y:S11]  /*0740*/  FENCE.VIEW.ASYNC.S ;  /* 0x00000000000073c6 */ /* 0x000e760000000000 */
[----:B-1----:R2:W1:Y:S01]  /*0750*/  SYNCS.EXCH.64 URZ, [UR7+0x40], UR10 ;  /* 0x0000400a07ff75b2 */ /* 0x0024620008000100 */
[----:B------:R2:W1:Y:S01]  /*0760*/  SYNCS.EXCH.64 URZ, [UR7+0x60], UR4 ;  /* 0x0000600407ff75b2 */ /* 0x0004620008000100 */
[----:B------:R2:W1:Y:S01]  /*0770*/  SYNCS.EXCH.64 URZ, [UR7+0x48], UR10 ;  /* 0x0000480a07ff75b2 */ /* 0x0004620008000100 */
[----:B------:R2:W1:Y:S01]  /*0780*/  SYNCS.EXCH.64 URZ, [UR7+0x68], UR4 ;  /* 0x0000680407ff75b2 */ /* 0x0004620008000100 */
[----:B------:R2:W1:Y:S01]  /*0790*/  SYNCS.EXCH.64 URZ, [UR7+0x50], UR10 ;  /* 0x0000500a07ff75b2 */ /* 0x0004620008000100 */
[----:B------:R2:W1:Y:S01]  /*07a0*/  SYNCS.EXCH.64 URZ, [UR7+0x70], UR4 ;  /* 0x0000700407ff75b2 */ /* 0x0004620008000100 */
[----:B------:R2:W1:Y:S01]  /*07b0*/  SYNCS.EXCH.64 URZ, [UR7+0x58], UR10 ;  /* 0x0000580a07ff75b2 */ /* 0x0004620008000100 */
[----:B------:R2:W1:Y:S02]  /*07c0*/  SYNCS.EXCH.64 URZ, [UR7+0x78], UR4 ;  /* 0x0000780407ff75b2 */ /* 0x0004640008000100 */
[----:B--2---:R-:W-:Y:S01]  /*07d0*/  NOP ;  /* 0x0000000000007918 */ /* 0x004fe20000000000 */
.L_x_10:
[----:B------:R-:W2:Y:S01]  /*07e0*/  SHFL.IDX PT, R2, R65, RZ, 0x1f ;  /* 0x00001fff41027589 */ /* 0x000ea200000e0000 */
[----:B------:R-:W-:Y:S01]  /*07f0*/  NOP ;  /* 0x0000000000007918 */ /* 0x000fe20000000000 */
[----:B--2---:R-:W-:-:S13]  /*0800*/  ISETP.NE.AND P0, PT, R2, 0x3, PT ;  /* 0x000000030200780c */ /* 0x004fda0003f05270 */
[----:B------:R-:W-:Y:S05]  /*0810*/  @P0 BRA `(.L_x_11) ;  /* 0x0000000000300947 */ /* 0x000fea0003800000 */
[----:B-1----:R-:W1:Y:S01]  /*0820*/  S2UR UR5, SR_CgaCtaId ;  /* 0x00000000000579c3 */ /* 0x002e620000008800 */
        /* <DEDUP_REMOVED lines=8> */
[----:B-1----:R2:W1:Y:S01]  /*08b0*/  SYNCS.EXCH.64 URZ, [UR5+0x80], UR10 ;  /* 0x0000800a05ff75b2 */ /* 0x0024620008000100 */
[----:B------:R2:W1:Y:S02]  /*08c0*/  SYNCS.EXCH.64 URZ, [UR5+0x88], UR10 ;  /* 0x0000880a05ff75b2 */ /* 0x0004640008000100 */
[----:B--2---:R-:W-:Y:S01]  /*08d0*/  NOP ;  /* 0x0000000000007918 */ /* 0x004fe20000000000 */
.L_x_11:
[----:B------:R-:W2:Y:S01]  /*08e0*/  SHFL.IDX PT, R2, R65, RZ, 0x1f ;  /* 0x00001fff41027589 */ /* 0x000ea200000e0000 */
[----:B------:R-:W-:Y:S01]  /*08f0*/  NOP ;  /* 0x0000000000007918 */ /* 0x000fe20000000000 */
[----:B--2---:R-:W-:-:S13]  /*0900*/  ISETP.NE.AND P0, PT, R2, 0x4, PT ;  /* 0x000000040200780c */ /* 0x004fda0003f05270 */
[----:B------:R-:W-:Y:S05]  /*0910*/  @P0 BRA `(.L_x_12) ;  /* 0x00000000004c0947 */ /* 0x000fea0003800000 */
[----:B-1----:R-:W1:Y:S01]  /*0920*/  S2UR UR5, SR_CgaCtaId ;  /* 0x00000000000579c3 */ /* 0x002e620000008800 */
[----:B------:R-:W-:Y:S01]  /*0930*/  UMOV UR9, 0x100 ;  /* 0x0000010000097882 */ /* 0x000fe20000000000 */
[----:B------:R-:W-:Y:S01]  /*0940*/  UMOV UR7, 0x400 ;  /* 0x0000040000077882 */ /* 0x000fe20000000000 */
[----:B------:R-:W-:Y:S01]  /*0950*/  USEL UR9, UR9, 0xe0, UP2 ;  /* 0x000000e009097887 */ /* 0x000fe20009000000 */
[----:B------:R-:W-:Y:S01]  /*0960*/  UMOV UR4, 0x1 ;  /* 0x0000000100047882 */ /* 0x000fe20000000000 */
[----:B------:R-:W-:Y:S01]  /*0970*/  ELECT P0, URZ, PT ;  /* 0x0000000000ff782f */ /* 0x000fe20003800000 */
[----:B------:R-:W-:-:S04]  /*0980*/  UIADD3 UR10, UPT, UPT, -UR4, 0x100000, URZ ;  /* 0x00100000040a7890 */ /* 0x000fc8000fffe1ff */
[----:B------:R-:W-:Y:S02]  /*0990*/  USHF.L.U32 UR11, UR10, 0xb, URZ ;  /* 0x0000000b0a0b7899 */ /* 0x000fe400080006ff */
[----:B------:R-:W-:Y:S02]  /*09a0*/  USHF.L.U32 UR10, UR10, 0x1, URZ ;  /* 0x000000010a0a7899 */ /* 0x000fe400080006ff */
[----:B------:R-:W-:-:S04]  /*09b0*/  UIADD3 UR12, UPT, UPT, -UR9, 0x100000, URZ ;  /* 0x00100000090c7890 */ /* 0x000fc8000fffe1ff */
[----:B------:R-:W-:Y:S02]  /*09c0*/  USHF.L.U32 UR13, UR12, 0xb, URZ ;  /* 0x0000000b0c0d7899 */ /* 0x000fe400080006ff */
[----:B------:R-:W-:Y:S02]  /*09d0*/  USHF.L.U32 UR12, UR12, 0x1, URZ ;  /* 0x000000010c0c7899 */ /* 0x000fe400080006ff */
[----:B-1----:R-:W-:Y:S01]  /*09e0*/  ULEA UR5, UR5, UR7, 0x18 ;  /* 0x0000000705057291 */ /* 0x002fe2000f8ec0ff */
[----:B------:R-:W1:Y:S11]  /*09f0*/  FENCE.VIEW.ASYNC.S ;  /* 0x00000000000073c6 */ /* 0x000e760000000000 */
[----:B-1----:R2:W1:Y:S01]  /*0a00*/  SYNCS.EXCH.64 URZ, [UR5+0x90], UR10 ;  /* 0x0000900a05ff75b2 */ /* 0x0024620008000100 */
[----:B------:R2:W1:Y:S01]  /*0a10*/  SYNCS.EXCH.64 URZ, [UR5+0xa0], UR12 ;  /* 0x0000a00c05ff75b2 */ /* 0x0004620008000100 */
[----:B------:R2:W1:Y:S01]  /*0a20*/  SYNCS.EXCH.64 URZ, [UR5+0x98], UR10 ;  /* 0x0000980a05ff75b2 */ /* 0x0004620008000100 */
[----:B------:R2:W1:Y:S02]  /*0a30*/  SYNCS.EXCH.64 URZ, [UR5+0xa8], UR12 ;  /* 0x0000a80c05ff75b2 */ /* 0x0004640008000100 */
[----:B--2---:R-:W-:Y:S01]  /*0a40*/  NOP ;  /* 0x0000000000007918 */ /* 0x004fe20000000000 */
.L_x_12:
        /* <DEDUP_REMOVED lines=26> */
.L_x_13:
        /* <DEDUP_REMOVED lines=18> */
.L_x_14:
[----:B-1----:R-:W1:Y:S01]  /*0d10*/  S2UR UR5, SR_CTAID.X ;  /* 0x00000000000579c3 */ /* 0x002e620000002500 */
[----:B------:R-:W-:-:S05]  /*0d20*/  CS2R.32 R60, SR_CgaSize ;  /* 0x00000000003c7805 */ /* 0x000fca0000008a00 */
[----:B------:R-:W-:-:S05]  /*0d30*/  IMAD R60, R60, -0xa0, RZ ;  /* 0xffffff603c3c7824 */ /* 0x000fca00078e02ff */
[----:B------:R-:W-:-:S14]  /*0d40*/  R2UR UR9, R60 ;  /* 0x000000003c0972ca */ /* 0x000fdc00000e0000 */
[----:B------:R-:W2:Y:S01]  /*0d50*/  LDCU UR9, c[0x0][UR9+0x2b0] ;  /* 0x00005600090977ac */ /* 0x000ea20008000800 */
[----:B------:R-:W-:Y:S01]  /*0d60*/  NOP ;  /* 0x0000000000007918 */ /* 0x000fe20000000000 */
[----:B------:R-:W-:-:S05]  /*0d70*/  CS2R.32 R60, SR_CgaSize ;  /* 0x00000000003c7805 */ /* 0x000fca0000008a00 */
[----:B------:R-:W-:-:S05]  /*0d80*/  IMAD R60, R60, -0xa0, RZ ;  /* 0xffffff603c3c7824 */ /* 0x000fca00078e02ff */
[----:B------:R-:W-:-:S14]  /*0d90*/  R2UR UR7, R60 ;  /* 0x000000003c0772ca */ /* 0x000fdc00000e0000 */
[----:B------:R-:W3:Y:S01]  /*0da0*/  LDCU UR7, c[0x0][UR7+0x2b4] ;  /* 0x00005680070777ac */ /* 0x000ee20008000800 */
[----:B------:R-:W4:Y:S08]  /*0db0*/  S2UR UR4, SR_CTAID.Y ;  /* 0x00000000000479c3 */ /* 0x000f300000002600 */
[----:B------:R-:W3:Y:S01]  /*0dc0*/  LDC R9, c[0x0][0xb24] ;  /* 0x0002c900ff097b82 */ /* 0x000ee20000000800 */
[----:B-1----:R-:W-:-:S02]  /*0dd0*/  I2FP.F32.U32 R4, UR5 ;  /* 0x0000000500047c45 */ /* 0x002fc40008201000 */
[----:B------:R-:W-:-:S05]  /*0de0*/  CS2R.32 R5, SR_CgaSize ;  /* 0x0000000000057805 */ /* 0x000fca0000008a00 */
[----:B------:R-:W-:-:S06]  /*0df0*/  IMAD R5, R5, -0xa0, RZ ;  /* 0xffffff6005057824 */ /* 0x000fcc00078e02ff */
[----:B------:R-:W1:Y:S01]  /*0e00*/  LDC R5, c[0x0][R5+0x2a0] ;  /* 0x0000a80005057b82 */ /* 0x000e620000000800 */
[----:B------:R-:W-:Y:S01]  /*0e10*/  MOV R21, UR5 ;  /* 0x0000000500157c02 */ /* 0x000fe20008000f00 */
[----:B--2---:R-:W-:Y:S01]  /*0e20*/  FMUL R4, R4, UR9 ;  /* 0x0000000904047c20 */ /* 0x004fe20008400000 */
[----:B----4-:R-:W-:Y:S02]  /*0e30*/  I2FP.F32.U32 R2, UR4 ;  /* 0x0000000400027c45 */ /* 0x010fe40008201000 */
[----:B------:R-:W-:-:S05]  /*0e40*/  CS2R.32 R3, SR_CgaSize ;  /* 0x0000000000037805 */ /* 0x000fca0000008a00 */
[----:B------:R-:W-:-:S06]  /*0e50*/  IMAD R3, R3, -0xa0, RZ ;  /* 0xffffff6003037824 */ /* 0x000fcc00078e02ff */
[----:B------:R-:W2:Y:S01]  /*0e60*/  LDC R3, c[0x0][R3+0x2a4] ;  /* 0x0000a90003037b82 */ /* 0x000ea20000000800 */
[----:B------:R-:W4:Y:S01]  /*0e70*/  F2I.U32.TRUNC.NTZ R60, R4 ;  /* 0x00000004003c7305 */ /* 0x000f22000020f000 */
[----:B------:R-:W-:Y:S01]  /*0e80*/  MOV R20, UR4 ;  /* 0x0000000400147c02 */ /* 0x000fe20008000f00 */
[----:B---3--:R-:W-:-:S05]  /*0e90*/  FMUL R2, R2, UR7 ;  /* 0x0000000702027c20 */ /* 0x008fca0008400000 */
[----:B------:R-:W-:Y:S01]  /*0ea0*/  BAR.SYNC.DEFER_BLOCKING 0x0 ;  /* 0x0000000000007b1d */ /* 0x000fe20000010000 */
[----:B------:R-:W-:-:S05]  /*0eb0*/  ISETP.GE.AND P0, PT, R9, 0x1, PT ;  /* 0x000000010900780c */ /* 0x000fca0003f06270 */
[----:B------:R-:W3:Y:S02]  /*0ec0*/  F2I.U32.TRUNC.NTZ R58, R2 ;  /* 0x00000002003a7305 */ /* 0x000ee4000020f000 */
[----:B------:R-:W2:Y:S01]  /*0ed0*/  S2UR UR36, SR_CTAID.Z ;  /* 0x00000000002479c3 */ /* 0x000ea20000002700 */
[----:B----4-:R-:W-:-:S05]  /*0ee0*/  IADD3 R60, PT, PT, -R60, RZ, RZ ;  /* 0x000000ff3c3c7210 */ /* 0x010fca0007ffe1ff */
[----:B-1----:R-:W-:Y:S01]  /*0ef0*/  IMAD R60, R5, R60, UR5 ;  /* 0x00000005053c7e24 */ /* 0x002fe2000f8e023c */
[----:B---3--:R-:W-:-:S05]  /*0f00*/  IADD3 R58, PT, PT, -R58, RZ, RZ ;  /* 0x000000ff3a3a7210 */ /* 0x008fca0007ffe1ff */
[----:B--2---:R-:W-:Y:S01]  /*0f10*/  IMAD R58, R3, R58, UR4 ;  /* 0x00000004033a7e24 */ /* 0x004fe2000f8e023a */
[----:B------:R-:W-:Y:S06]  /*0f20*/  @!P0 BRA `(.L_x_15) ;  /* 0x0000000000b88947 */ /* 0x000fec0003800000 */
[----:B------:R-:W1:Y:S01]  /*0f30*/  LDC.64 R4, c[0x0][0xb18] ;  /* 0x0002c600ff047b82 */ /* 0x000e620000000a00 */
[----:B------:R-:W-:-:S07]  /*0f40*/  ISETP.NE.AND P0, PT, R9, 0x1, PT ;  /* 0x000000010900780c */ /* 0x000fce0003f05270 */
[----:B------:R-:W2:Y:S08]  /*0f50*/  LDC R10, c[0x0][0xb0c] ;  /* 0x0002c300ff0a7b82 */ /* 0x000eb00000000800 */
[----:B------:R-:W3:Y:S08]  /*0f60*/  LDC R11, c[0x0][0x370] ;  /* 0x0000dc00ff0b7b82 */ /* 0x000ef00000000800 */
[----:B------:R-:W4:Y:S01]  /*0f70*/  LDC R12, c[0x0][0x374] ;  /* 0x0000dd00ff0c7b82 */ /* 0x000f220000000800 */
[----:B-1----:R-:W-:-:S07]  /*0f80*/  ISETP.NE.AND P1, PT, R4, 0x1, PT ;  /* 0x000000010400780c */ /* 0x002fce0003f25270 */
[----:B------:R-:W3:Y:S01]  /*0f90*/  LDC.64 R6, c[0x0][0xb10] ;  /* 0x0002c400ff067b82 */ /* 0x000ee20000000a00 */
[----:B--2---:R-:W-:-:S07]  /*0fa0*/  ISETP.NE.AND P2, PT, R10, 0x1, PT ;  /* 0x000000010a00780c */ /* 0x004fce0003f45270 */
[----:B------:R-:W1:Y:S08]  /*0fb0*/  LDC R8, c[0x0][0xb20] ;  /* 0x0002c800ff087b82 */ /* 0x000e700000000800 */
[----:B------:R-:W2:Y:S01]  /*0fc0*/  LDC.64 R2, c[0x0][0xb28] ;  /* 0x0002ca00ff027b82 */ /* 0x000ea20000000a00 */
[----:B----4-:R-:W-:-:S04]  /*0fd0*/  IMAD.HI.U32 R13, R12, R5, RZ ;  /* 0x000000050c0d7227 */ /* 0x010fc800078e00ff */
[----:B------:R-:W-:-:S04]  /*0fe0*/  IMAD.HI.U32 R5, R20, R5, RZ ;  /* 0x0000000514057227 */ /* 0x000fc800078e00ff */
[----:B---3--:R-:W-:-:S04]  /*0ff0*/  IMAD.HI.U32 R14, R11, R6, RZ ;  /* 0x000000060b0e7227 */ /* 0x008fc800078e00ff */
[C---:B------:R-:W-:Y:S01]  /*1000*/  IMAD.HI.U32 R16, R21.reuse, R6, RZ ;  /* 0x0000000615107227 */ /* 0x040fe200078e00ff */
[-C--:B------:R-:W-:Y:S02]  /*1010*/  @P2 SHF.R.U32.HI R11, RZ, R7.reuse, R14 ;  /* 0x00000007ff0b2219 */ /* 0x080fe4000001160e */
[-C--:B-1----:R-:W-:Y:S02]  /*1020*/  @P1 SHF.R.U32.HI R12, RZ, R8.reuse, R13 ;  /* 0x00000008ff0c1219 */ /* 0x082fe4000001160d */
[----:B------:R-:W-:Y:S02]  /*1030*/  SHF.R.U32.HI R5, RZ, R8, R5 ;  /* 0x00000008ff057219 */ /* 0x000fe40000011605 */
[----:B------:R-:W-:Y:S02]  /*1040*/  SHF.R.U32.HI R16, RZ, R7, R16 ;  /* 0x00000007ff107219 */ /* 0x000fe40000011610 */
[----:B------:R-:W-:Y:S01]  /*1050*/  SEL R5, R20, R5, !P1 ;  /* 0x0000000514057207 */ /* 0x000fe20004800000 */
[----:B--2---:R-:W-:Y:S01]  /*1060*/  IMAD.HI.U32 R14, R12, R2, RZ ;  /* 0x000000020c0e7227 */ /* 0x004fe200078e00ff */
[----:B------:R-:W-:-:S02]  /*1070*/  SEL R7, R21, R16, !P2 ;  /* 0x0000001015077207 */ /* 0x000fc40005000000 */
[----:B------:R-:W-:Y:S01]  /*1080*/  IADD3 R13, PT, PT, -R5, RZ, RZ ;  /* 0x000000ff050d7210 */ /* 0x000fe20007ffe1ff */
[----:B------:R-:W-:Y:S01]  /*1090*/  IMAD.HI.U32 R6, R11, R2, RZ ;  /* 0x000000020b067227 */ /* 0x000fe200078e00ff */
[----:B------:R-:W-:-:S03]  /*10a0*/  @P0 SHF.R.U32.HI R12, RZ, R3, R14 ;  /* 0x00000003ff0c0219 */ /* 0x000fc6000001160e */
[----:B------:R-:W-:Y:S01]  /*10b0*/  IMAD R13, R4, R13, R20 ;  /* 0x0000000d040d7224 */ /* 0x000fe200078e0214 */
[----:B------:R-:W-:Y:S01]  /*10c0*/  @P0 SHF.R.U32.HI R11, RZ, R3, R6 ;  /* 0x00000003ff0b0219 */ /* 0x000fe20000011606 */
[----:B------:R-:W-:-:S04]  /*10d0*/  IMAD R12, R12, R9, RZ ;  /* 0x000000090c0c7224 */ /* 0x000fc800078e02ff */
[----:B------:R-:W-:Y:S01]  /*10e0*/  IMAD R6, R11, R9, RZ ;  /* 0x000000090b067224 */ /* 0x000fe200078e02ff */
[----:B------:R-:W-:-:S04]  /*10f0*/  ISETP.GE.AND P1, PT, R5, R12, PT ;  /* 0x0000000c0500720c */ /* 0x000fc80003f26270 */
[----:B------:R-:W-:Y:S01]  /*1100*/  ISETP.GE.OR P1, PT, R7, R6, P1 ;  /* 0x000000060700720c */ /* 0x000fe20000f26670 */
[----:B------:R-:W-:-:S05]  /*1110*/  IMAD.HI.U32 R6, R5, R2, RZ ;  /* 0x0000000205067227 */ /* 0x000fca00078e00ff */
[----:B------:R-:W-:-:S04]  /*1120*/  SHF.R.U32.HI R6, RZ, R3, R6 ;  /* 0x00000003ff067219 */ /* 0x000fc80000011606 */
[----:B------:R-:W-:-:S03]  /*1130*/  SEL R6, R5, R6, !P0 ;  /* 0x0000000605067207 */ /* 0x000fc60004000000 */
[----:B------:R-:W-:Y:S01]  /*1140*/  @!P1 IMAD.HI.U32 R8, R7, R2, RZ ;  /* 0x0000000207089227 */ /* 0x000fe200078e00ff */
[----:B------:R-:W-:-:S04]  /*1150*/  IADD3 R2, PT, PT, -R6, RZ, RZ ;  /* 0x000000ff06027210 */ /* 0x000fc80007ffe1ff */
[----:B------:R-:W-:Y:S01]  /*1160*/  @!P1 SHF.R.U32.HI R8, RZ, R3, R8 ;  /* 0x00000003ff089219 */ /* 0x000fe20000011608 */
[----:B------:R-:W-:-:S03]  /*1170*/  IMAD R2, R9, R2, R5 ;  /* 0x0000000209027224 */ /* 0x000fc600078e0205 */
[----:B------:R-:W-:-:S05]  /*1180*/  @!P1 SEL R3, R7, R8, !P0 ;  /* 0x0000000807039207 */ /* 0x000fca0004000000 */
[--C-:B------:R-:W-:Y:S02]  /*1190*/  @!P1 IMAD.IADD R6, R6, 0x1, -R3.reuse ;  /* 0x0000000106069824 */ /* 0x100fe400078e0a03 */
[----:B------:R-:W-:Y:S01]  /*11a0*/  @!P1 IMAD R3, R2, R11, R3 ;  /* 0x0000000b02039224 */ /* 0x000fe200078e0203 */
[----:B------:R-:W-:Y:S01]  /*11b0*/  IADD3 R2, PT, PT, -R7, RZ, RZ ;  /* 0x000000ff07027210 */ /* 0x000fe20007ffe1ff */
[----:B------:R-:W-:Y:S02]  /*11c0*/  @!P1 IMAD R5, R6, R9, R7 ;  /* 0x0000000906059224 */ /* 0x000fe400078e0207 */
[----:B------:R-:W-:Y:S02]  /*11d0*/  @!P1 IMAD.MOV.U32 R7, RZ, RZ, R3 ;  /* 0x000000ffff079224 */ /* 0x000fe400078e0003 */
[----:B------:R-:W-:Y:S02]  /*11e0*/  IMAD R2, R10, R2, R21 ;  /* 0x000000020a027224 */ /* 0x000fe400078e0215 */
[----:B------:R-:W-:-:S02]  /*11f0*/  IMAD R20, R5, R4, R13 ;  /* 0x0000000405147224 */ /* 0x000fc400078e020d */
[----:B------:R-:W-:Y:S02]  /*1200*/  IMAD R21, R7, R10, R2 ;  /* 0x0000000a07157224 */ /* 0x000fe400078e0202 */
.L_x_15:
[----:B------:R-:W1:Y:S01]  /*1210*/  LDCU UR4, c[0x0][0xb30] ;  /* 0x00016600ff0477ac */ /* 0x000e620008000800 */
[----:B------:R-:W2:Y:S08]  /*1220*/  S2UR UR37, SR_CgaCtaId ;  /* 0x00000000002579c3 */ /* 0x000eb00000008800 */
[----:B------:R-:W3:Y:S01]  /*1230*/  LDC R26, c[0x0][0xb24] ;  /* 0x0002c900ff1a7b82 */ /* 0x000ee20000000800 */
[----:B-1----:R-:W-:-:S09]  /*1240*/  UISETP.NE.AND UP1, UPT, UR4, 0x1, UPT ;  /* 0x000000010400788c */ /* 0x002fd2000bf25270 */
[----:B--2---:R-:W-:Y:S05]  /*1250*/  BRA.U UP1, `(.L_x_16) ;  /* 0x0000000101407547 */ /* 0x004fea000b800000 */
[----:B------:R-:W1:Y:S08]  /*1260*/  LDC.64 R4, c[0x0][0xb10] ;  /* 0x0002c400ff047b82 */ /* 0x000e700000000a00 */
[----:B------:R-:W2:Y:S08]  /*1270*/  LDC.64 R2, c[0x0][0xb18] ;  /* 0x0002c600ff027b82 */ /* 0x000eb00000000a00 */
[----:B------:R-:W4:Y:S08]  /*1280*/  LDC R6, c[0x0][0xb20] ;  /* 0x0002c800ff067b82 */ /* 0x000f300000000800 */
[----:B------:R-:W3:Y:S01]  /*1290*/  LDC R8, c[0x0][0xb0c] ;  /* 0x0002c300ff087b82 */ /* 0x000ee20000000800 */
[----:B-1----:R-:W-:-:S05]  /*12a0*/  IMAD.HI.U32 R4, R21, R4, RZ ;  /* 0x0000000415047227 */ /* 0x002fca00078e00ff */
[----:B------:R-:W-:Y:S01]  /*12b0*/  SHF.R.U32.HI R4, RZ, R5, R4 ;  /* 0x00000005ff047219 */ /* 0x000fe20000011604 */
[----:B--2---:R-:W-:Y:S01]  /*12c0*/  IMAD.HI.U32 R3, R20, R3, RZ ;  /* 0x0000000314037227 */ /* 0x004fe200078e00ff */
[----:B------:R-:W-:-:S04]  /*12d0*/  ISETP.NE.AND P0, PT, R2, 0x1, PT ;  /* 0x000000010200780c */ /* 0x000fc80003f05270 */
[----:B----4-:R-:W-:-:S04]  /*12e0*/  SHF.R.U32.HI R3, RZ, R6, R3 ;  /* 0x00000006ff037219 */ /* 0x010fc80000011603 */
[----:B------:R-:W-:Y:S02]  /*12f0*/  SEL R3, R20, R3, !P0 ;  /* 0x0000000314037207 */ /* 0x000fe40004000000 */
[----:B---3--:R-:W-:-:S04]  /*1300*/  ISETP.NE.AND P1, PT, R8, 0x1, PT ;  /* 0x000000010800780c */ /* 0x008fc80003f25270 */
[----:B------:R-:W-:-:S05]  /*1310*/  SEL R4, R21, R4, !P1 ;  /* 0x0000000415047207 */ /* 0x000fca0004800000 */
[----:B------:R-:W-:Y:S02]  /*1320*/  IMAD.IADD R5, R3, 0x1, -R4 ;  /* 0x0000000103057824 */ /* 0x000fe400078e0a04 */
[----:B------:R-:W-:Y:S02]  /*1330*/  IMAD.IADD R3, R4, 0x1, -R3 ;  /* 0x0000000104037824 */ /* 0x000fe400078e0a03 */
[----:B------:R-:W-:Y:S02]  /*1340*/  IMAD R21, R5, R8, R21 ;  /* 0x0000000805157224 */ /* 0x000fe400078e0215 */
[----:B------:R-:W-:-:S07]  /*1350*/  IMAD R20, R3, R2, R20 ;  /* 0x0000000203147224 */ /* 0x000fce00078e0214 */
.L_x_16:
[----:B------:R-:W-:Y:S01]  /*1360*/  BAR.SYNC.DEFER_BLOCKING 0x0 ;  /* 0x0000000000007b1d */ /* 0x000fe20000010000 */
[----:B------:R-:W-:Y:S01]  /*1370*/  UISETP.NE.AND UP1, UPT, UR8, 0x2, UPT ;  /* 0x000000020800788c */ /* 0x000fe2000bf25270 */
[----:B------:R-:W-:Y:S02]  /*1380*/  ISETP.NE.OR P5, PT, R0, 0x2, !P5 ;  /* 0x000000020000780c */ /* 0x000fe40006fa5670 */
[----:B------:R-:W-:-:S06]  /*1390*/  LOP3.LUT R2, R72, 0x1f, RZ, 0xc0, !PT ;  /* 0x0000001f48027812 */ /* 0x000fcc00078ec0ff */
[----:B------:R-:W-:Y:S05]  /*13a0*/  BRA.U UP1, `(.L_x_17) ;  /* 0x0000001101b87547 */ /* 0x000fea000b800000 */
[----:B------:R-:W1:Y:S01]  /*13b0*/  LDCU UR13, c[0x0][0x38c] ;  /* 0x00007180ff0d77ac */ /* 0x000e620008000800 */
[----:B------:R-:W2:Y:S01]  /*13c0*/  LDC R9, c[0x0][0x370] ;  /* 0x0000dc00ff097b82 */ /* 0x000ea20000000800 */
[----:B------:R-:W-:Y:S01]  /*13d0*/  PLOP3.LUT P1, PT, PT, PT, UP2, 0x80, 0x8 ;  /* 0x000000000008781c */ /* 0x000fe20003f2f028 */
[----:B------:R-:W-:Y:S01]  /*13e0*/  HFMA2 R12, -RZ, RZ, 0, 0 ;  /* 0x00000000ff0c7431 */ /* 0x000fe200000001ff */
[----:B------:R-:W-:Y:S01]  /*13f0*/  ISETP.EQ.OR P4, PT, R2, RZ, P5 ;  /* 0x000000ff0200720c */ /* 0x000fe20002f82670 */
[----:B------:R-:W-:Y:S01]  /*1400*/  IMAD.MOV.U32 R15, RZ, RZ, 0x1 ;  /* 0x00000001ff0f7424 */ /* 0x000fe200078e00ff */
[----:B------:R-:W-:Y:S01]  /*1410*/  PLOP3.LUT P1, PT, P1, PT, PT, 0x8, 0x80 ;  /* 0x000000000080781c */ /* 0x000fe20000f2e170 */
[----:B------:R-:W-:Y:S01]  /*1420*/  IMAD.MOV.U32 R14, RZ, RZ, RZ ;  /* 0x000000ffff0e7224 */ /* 0x000fe200078e00ff */
[----:B------:R-:W-:Y:S01]  /*1430*/  MOV R8, 0x1 ;  /* 0x0000000100087802 */ /* 0x000fe20000000f00 */
[----:B------:R-:W4:Y:S01]  /*1440*/  LDC R0, c[0x0][0x374] ;  /* 0x0000dd00ff007b82 */ /* 0x000f220000000800 */
[----:B------:R-:W-:Y:S01]  /*1450*/  IMAD.MOV.U32 R10, RZ, RZ, RZ ;  /* 0x000000ffff0a7224 */ /* 0x000fe200078e00ff */
[----:B------:R-:W2:Y:S01]  /*1460*/  LDCU.64 UR22, c[0x0][0x348] ;  /* 0x00006900ff1677ac */ /* 0x000ea20008000a00 */
[----:B------:R-:W-:Y:S01]  /*1470*/  UMOV UR6, URZ ;  /* 0x000000ff00067c82 */ /* 0x000fe20008000000 */
[----:B-1----:R-:W-:-:S04]  /*1480*/  UIADD3 UR5, UPT, UPT, UR13, 0x7f, URZ ;  /* 0x0000007f0d057890 */ /* 0x002fc8000fffe0ff */
[----:B------:R-:W-:-:S04]  /*1490*/  USHF.R.S32.HI UR4, URZ, 0x1f, UR5 ;  /* 0x0000001fff047899 */ /* 0x000fc80008011405 */
[----:B------:R-:W-:-:S04]  /*14a0*/  ULEA.HI UR4, UR4, UR5, URZ, 0x7 ;  /* 0x0000000504047291 */ /* 0x000fc8000f8f38ff */
[----:B------:R-:W-:Y:S02]  /*14b0*/  USHF.R.S32.HI UR15, URZ, 0x7, UR4 ;  /* 0x00000007ff0f7899 */ /* 0x000fe40008011404 */
[----:B------:R-:W-:Y:S02]  /*14c0*/  UIADD3 UR4, UPT, UPT, UR13, -0x1, URZ ;  /* 0xffffffff0d047890 */ /* 0x000fe4000fffe0ff */
[----:B------:R-:W-:Y:S02]  /*14d0*/  UISETP.LT.U32.AND UP0, UPT, UR15, 0x4, UPT ;  /* 0x000000040f00788c */ /* 0x000fe4000bf01070 */
[----:B------:R-:W-:Y:S02]  /*14e0*/  UISETP.GE.U32.AND UP1, UPT, UR4, -0xff, UPT ;  /* 0xffffff010400788c */ /* 0x000fe4000bf26070 */
[----:B------:R-:W-:Y:S02]  /*14f0*/  USEL UR14, UR15, 0x4, UP0 ;  /* 0x000000040f0e7887 */ /* 0x000fe40008000000 */
[----:B------:R-:W-:-:S02]  /*1500*/  UIADD3 UR13, UPT, UPT, UR13, 0xfe, URZ ;  /* 0x000000fe0d0d7890 */ /* 0x000fc4000fffe0ff */
[----:B------:R-:W-:Y:S02]  /*1510*/  UIADD3 UR5, UPT, UPT, UR14, -0x1, URZ ;  /* 0xffffffff0e057890 */ /* 0x000fe4000fffe0ff */
[----:B------:R-:W-:-:S03]  /*1520*/  UIADD3 UR7, UPT, UPT, UR15, -UR14, URZ ;  /* 0x8000000e0f077290 */ /* 0x000fc6000fffe0ff */
[----:B------:R-:W-:-:S04]  /*1530*/  @UP1 UIADD3 UR5, UPT, UPT, UR14, URZ, URZ ;  /* 0x000000ff0e051290 */ /* 0x000fc8000fffe0ff */
[----:B--2---:R-:W-:-:S12]  /*1540*/  UIADD3 UR5, UPT, UPT, UR5, 0x1, URZ ;  /* 0x0000000105057890 */ /* 0x004fd8000fffe0ff */
.L_x_35:
[----:B------:R-:W-:Y:S01]  /*1550*/  UISETP.NE.AND UP0, UPT, UR37, URZ, UPT ;  /* 0x000000ff2500728c */ /* 0x000fe2000bf05270 */
[----:B------:R-:W1:Y:S08]  /*1560*/  S2UR UR37, SR_CgaCtaId ;  /* 0x00000000002579c3 */ /* 0x000e700000008800 */
[----:B------:R-:W-:Y:S05]  /*1570*/  BRA.U UP0, `(.L_x_18) ;  /* 0x0000000100347547 */ /* 0x000fea000b800000 */
[----:B------:R-:W2:Y:S01]  /*1580*/  S2R R2, SR_CgaCtaId ;  /* 0x0000000000027919 */ /* 0x000ea20000008800 */
[----:B------:R-:W-:-:S04]  /*1590*/  MOV R3, 0x400 ;  /* 0x0000040000037802 */ /* 0x000fc80000000f00 */
[----:B--2---:R-:W-:Y:S02]  /*15a0*/  LEA R3, R2, R3, 0x18 ;  /* 0x0000000302037211 */ /* 0x004fe400078ec0ff */
[----:B------:R-:W-:-:S03]  /*15b0*/  SHF.L.U32 R2, R8, 0x1f, RZ ;  /* 0x0000001f08027819 */ /* 0x000fc600000006ff */
[----:B------:R-:W-:-:S04]  /*15c0*/  IMAD R3, R10, 0x8, R3 ;  /* 0x000000080a037824 */ /* 0x000fc800078e0203 */
[----:B------:R-:W2:Y:S02]  /*15d0*/  SYNCS.PHASECHK.TRANS64.TRYWAIT P0, [R3+URZ+0x100], R2 ;  /* 0x00010002030075a7 */ /* 0x000ea400080011ff */
[----:B--2---:R-:W-:Y:S05]  /*15e0*/  @!P0 BRA `(.L_x_19) ;  /* 0x0000006800e48947 */ /* 0x004fea0003800000 */
.L_x_131:
[----:B------:R-:W-:Y:S01]  /*15f0*/  VIADD R10, R10, 0x1 ;  /* 0x000000010a0a7836 */ /* 0x000fe20000000000 */
[----:B------:R2:W-:Y:S04]  /*1600*/  SYNCS.ARRIVE.TRANS64.A1T0 RZ, [R3+URZ+0xf0], RZ ;  /* 0x0000f0ff03ff79a7 */ /* 0x0005e800081000ff */
[----:B------:R-:W-:-:S04]  /*1610*/  ISETP.NE.AND P0, PT, R10, 0x2, PT ;  /* 0x000000020a00780c */ /* 0x000fc80003f05270 */
[----:B------:R-:W-:Y:S02]  /*1620*/  SEL R10, R10, RZ, P0 ;  /* 0x000000ff0a0a7207 */ /* 0x000fe40000000000 */
[----:B--2---:R-:W-:-:S04]  /*1630*/  SEL R3, RZ, 0x1, P0 ;  /* 0x00000001ff037807 */ /* 0x004fc80000000000 */
[----:B------:R-:W-:-:S07]  /*1640*/  LOP3.LUT R8, R8, R3, RZ, 0x3c, !PT ;  /* 0x0000000308087212 */ /* 0x000fce00078e3cff */
.L_x_18:
[----:B------:R-:W-:Y:S01]  /*1650*/  UMOV UR4, 0x400 ;  /* 0x0000040000047882 */ /* 0x000fe20000000000 */
[----:B------:R-:W-:Y:S01]  /*1660*/  SHF.L.U32 R2, R15, 0x1f, RZ ;  /* 0x0000001f0f027819 */ /* 0x000fe200000006ff */
[----:B-1----:R-:W-:Y:S01]  /*1670*/  ULEA UR4, UR37, UR4, 0x18 ;  /* 0x0000000425047291 */ /* 0x002fe2000f8ec0ff */
[----:B------:R-:W-:Y:S01]  /*1680*/  R2UR UR35, R21 ;  /* 0x00000000152372ca */ /* 0x000fe200000e0000 */
[----:B------:R-:W-:Y:S01]  /*1690*/  UISETP.GE.U32.AND UP0, UPT, UR13, 0xff, UPT ;  /* 0x000000ff0d00788c */ /* 0x000fe2000bf06070 */
[----:B------:R-:W-:Y:S01]  /*16a0*/  R2UR UR19, R20 ;  /* 0x00000000141372ca */ /* 0x000fe200000e0000 */
[----:B------:R-:W-:Y:S01]  /*16b0*/  ULEA UR8, UR6, UR4, 0x3 ;  /* 0x0000000406087291 */ /* 0x000fe2000f8e18ff */
[----:B------:R-:W-:-:S08]  /*16c0*/  UMOV UR29, URZ ;  /* 0x000000ff001d7c82 */ /* 0x000fd00008000000 */
[----:B------:R1:W2:Y:S01]  /*16d0*/  SYNCS.PHASECHK.TRANS64.TRYWAIT P0, [UR8+0x20], R2 ;  /* 0x00002002ff0075a7 */ /* 0x0002a20008001108 */
[----:B------:R-:W-:Y:S02]  /*16e0*/  USHF.L.U32 UR35, UR35, 0x6, URZ ;  /* 0x0000000623237899 */ /* 0x000fe400080006ff */
[----:B------:R-:W-:Y:S01]  /*16f0*/  USHF.L.U32 UR19, UR19, 0x7, URZ ;  /* 0x0000000713137899 */ /* 0x000fe200080006ff */
[----:B------:R-:W-:Y:S11]  /*1700*/  BRA.U !UP0, `(.L_x_20) ;  /* 0x0000000108d87547 */ /* 0x000ff6000b800000 */
[----:B------:R-:W-:Y:S01]  /*1710*/  UMOV UR21, URZ ;  /* 0x000000ff00157c82 */ /* 0x000fe20008000000 */
[----:B------:R-:W-:-:S05]  /*1720*/  UMOV UR42, UR6 ;  /* 0x00000006002a7c82 */ /* 0x000fca0008000000 */
.L_x_25:
[----:B-1----:R-:W-:Y:S01]  /*1730*/  ULEA UR33, UR42, UR4, 0x3 ;  /* 0x000000042a217291 */ /* 0x002fe2000f8e18ff */
[----:B--2---:R-:W-:Y:S01]  /*1740*/  @!P5 MOV R3, 0xc000 ;  /* 0x0000c0000003d802 */ /* 0x004fe20000000f00 */
[----:B--2---:R-:W-:Y:S10]  /*1750*/  @P0 BRA `(.L_x_21) ;  /* 0x00000000000c0947 */ /* 0x004ff40003800000 */
[----:B------:R-:W-:-:S04]  /*1760*/  SHF.L.U32 R5, R15, 0x1f, RZ ;  /* 0x0000001f0f057819 */ /* 0x000fc800000006ff */
[----:B------:R-:W2:Y:S02]  /*1770*/  SYNCS.PHASECHK.TRANS64.TRYWAIT P0, [UR33+0x20], R5 ;  /* 0x00002005ff0075a7 */ /* 0x000ea40008001121 */
[----:B--2---:R-:W-:Y:S05]  /*1780*/  @!P0 BRA `(.L_x_22) ;  /* 0x0000006800908947 */ /* 0x004fea0003800000 */
.L_x_21:
[----:B------:R2:W-:Y:S01]  /*1790*/  @!P5 SYNCS.ARRIVE.TRANS64 RZ, [UR33], R3 ;  /* 0x00000003ffffd9a7 */ /* 0x0005e20008000021 */
[----:B------:R-:W-:Y:S04]  /*17a0*/  BSSY.RECONVERGENT B0, `(.L_x_23) ;  /* 0x0000003000007945 */ /* 0x000fe80003800200 */
[----:B------:R-:W-:Y:S05]  /*17b0*/  @P4 BRA `(.L_x_24) ;  /* 0x0000000000044947 */ /* 0x000fea0003800000 */
[----:B------:R-:W-:Y:S05]  /*17c0*/  BPT.TRAP 0x1 ;  /* 0x000000040000795c */ /* 0x000fea0000300000 */
.L_x_24:
[----:B------:R-:W-:Y:S05]  /*17d0*/  BSYNC.RECONVERGENT B0 ;  /* 0x0000000000007941 */ /* 0x000fea0003800200 */
.L_x_23:
[----:B------:R-:W-:Y:S02]  /*17e0*/  UIADD3 UR6, UPT, UPT, UR42, 0x1, URZ ;  /* 0x000000012a067890 */ /* 0x000fe4000fffe0ff */
[----:B------:R-:W-:Y:S02]  /*17f0*/  ULEA UR24, UR42, UR4, 0xe ;  /* 0x000000042a187291 */ /* 0x000fe4000f8e70ff */
[----:B------:R-:W-:Y:S02]  /*1800*/  UISETP.NE.AND UP0, UPT, UR6, 0x4, UPT ;  /* 0x000000040600788c */ /* 0x000fe4000bf05270 */
[----:B------:R-:W-:Y:S02]  /*1810*/  UIADD3 UR40, UP1, UPT, UR22, 0x80, URZ ;  /* 0x0000008016287890 */ /* 0x000fe4000ff3e0ff */
[----:B------:R-:W-:Y:S02]  /*1820*/  USEL UR9, URZ, 0x1, UP0 ;  /* 0x00000001ff097887 */ /* 0x000fe40008000000 */
[----:B------:R-:W-:-:S02]  /*1830*/  USEL UR6, UR6, URZ, UP0 ;  /* 0x000000ff06067287 */ /* 0x000fc40008000000 */
[----:B------:R-:W-:Y:S02]  /*1840*/  USHF.L.U32 UR34, UR21, 0x7, URZ ;  /* 0x0000000715227899 */ /* 0x000fe400080006ff */
[----:B------:R-:W-:Y:S01]  /*1850*/  ULEA UR8, UR6, UR4, 0x3 ;  /* 0x0000000406087291 */ /* 0x000fe2000f8e18ff */
[----:B------:R-:W-:Y:S01]  /*1860*/  LOP3.LUT R15, R15, UR9, RZ, 0x3c, !PT ;  /* 0x000000090f0f7c12 */ /* 0x000fe2000f8e3cff */
[----:B------:R-:W-:Y:S02]  /*1870*/  UIADD3 UR38, UP0, UPT, UR22, 0x180, URZ ;  /* 0x0000018016267890 */ /* 0x000fe4000ff1e0ff */
[----:B------:R-:W-:Y:S01]  /*1880*/  UIADD3.X UR41, UPT, UPT, URZ, UR23, URZ, UP1, !UPT ;  /* 0x00000017ff297290 */ /* 0x000fe20008ffe4ff */
[----:B-1----:R-:W-:Y:S01]  /*1890*/  SHF.L.U32 R2, R15, 0x1f, RZ ;  /* 0x0000001f0f027819 */ /* 0x002fe200000006ff */
[----:B------:R-:W-:Y:S02]  /*18a0*/  UIADD3 UR32, UPT, UPT, UR24, 0x4400, URZ ;  /* 0x0000440018207890 */ /* 0x000fe4000fffe0ff */
[----:B------:R-:W-:Y:S01]  /*18b0*/  UIADD3 UR26, UPT, UPT, UR34, 0x40, URZ ;  /* 0x00000040221a7890 */ /* 0x000fe2000fffe0ff */
[----:B------:R1:W1:Y:S01]  /*18c0*/  SYNCS.PHASECHK.TRANS64.TRYWAIT P0, [UR8+0x20], R2 ;  /* 0x00002002ff0075a7 */ /* 0x0002620008001108 */
[----:B------:R-:W-:-:S02]  /*18d0*/  ULEA UR8, UR42, UR4, 0xf ;  /* 0x000000042a087291 */ /* 0x000fc4000f8e78ff */
[----:B------:R-:W-:Y:S02]  /*18e0*/  UIADD3 UR24, UPT, UPT, UR24, 0x6400, URZ ;  /* 0x0000640018187890 */ /* 0x000fe4000fffe0ff */
[----:B------:R-:W-:Y:S02]  /*18f0*/  UIADD3.X UR39, UPT, UPT, URZ, UR23, URZ, UP0, !UPT ;  /* 0x00000017ff277290 */ /* 0x000fe400087fe4ff */
[----:B------:R-:W-:Y:S02]  /*1900*/  UIADD3 UR16, UPT, UPT, UR8, 0x14400, URZ ;  /* 0x0001440008107890 */ /* 0x000fe4000fffe0ff */
[----:B------:R-:W-:Y:S01]  /*1910*/  UIADD3 UR8, UPT, UPT, UR8, 0x18400, URZ ;  /* 0x0001840008087890 */ /* 0x000fe2000fffe0ff */
[----:B------:R-:W-:Y:S01]  /*1920*/  UMOV UR30, 0x0 ;  /* 0x00000000001e7882 */ /* 0x000fe20000000000 */
[----:B------:R-:W-:Y:S01]  /*1930*/  UMOV UR31, 0x10000000 ;  /* 0x10000000001f7882 */ /* 0x000fe20000000000 */
[----:B------:R-:W-:Y:S01]  /*1940*/  UMOV UR25, UR33 ;  /* 0x0000002100197c82 */ /* 0x000fe20008000000 */
[----:B------:R-:W-:Y:S01]  /*1950*/  UMOV UR27, UR35 ;  /* 0x00000023001b7c82 */ /* 0x000fe20008000000 */
[----:B------:R-:W-:Y:S01]  /*1960*/  UMOV UR28, UR36 ;  /* 0x00000024001c7c82 */ /* 0x000fe20008000000 */
[----:B------:R-:W-:Y:S01]  /*1970*/  UMOV UR17, UR33 ;  /* 0x0000002100117c82 */ /* 0x000fe20008000000 */
[----:B------:R-:W-:Y:S01]  /*1980*/  UMOV UR20, UR36 ;  /* 0x0000002400147c82 */ /* 0x000fe20008000000 */
[----:B------:R-:W-:Y:S01]  /*1990*/  UMOV UR18, UR34 ;  /* 0x0000002200127c82 */ /* 0x000fe20008000000 */
[----:B------:R1:W-:Y:S01]  /*19a0*/  UTMALDG.3D [UR32], [UR40], desc[UR30] ;  /* 0x00001e20280075b4 */ /* 0x0003e20008011000 */
[----:B------:R-:W-:Y:S01]  /*19b0*/  UMOV UR11, UR19 ;  /* 0x00000013000b7c82 */ /* 0x000fe20008000000 */
[----:B------:R-:W-:Y:S01]  /*19c0*/  UMOV UR12, UR36 ;  /* 0x00000024000c7c82 */ /* 0x000fe20008000000 */
[----:B------:R-:W-:Y:S01]  /*19d0*/  UMOV UR9, UR33 ;  /* 0x0000002100097c82 */ /* 0x000fe20008000000 */
[----:B------:R-:W-:Y:S01]  /*19e0*/  UMOV UR10, UR26 ;  /* 0x0000001a000a7c82 */ /* 0x000fe20008000000 */
[----:B------:R-:W-:Y:S01]  /*19f0*/  UIADD3 UR21, UPT, UPT, UR21, 0x1, URZ ;  /* 0x0000000115157890 */ /* 0x000fe2000fffe0ff */
[----:B------:R-:W-:Y:S01]  /*1a00*/  UMOV UR29, UR5 ;  /* 0x00000005001d7c82 */ /* 0x000fe20008000000 */
[----:B------:R1:W-:Y:S02]  /*1a10*/  UTMALDG.3D [UR24], [UR40], desc[UR30] ;  /* 0x00001e18280075b4 */ /* 0x0003e40008011000 */
[----:B------:R-:W-:Y:S01]  /*1a20*/  UISETP.NE.AND UP0, UPT, UR21, UR5, UPT ;  /* 0x000000051500728c */ /* 0x000fe2000bf05270 */
[----:B------:R-:W-:Y:S01]  /*1a30*/  UMOV UR42, UR6 ;  /* 0x00000006002a7c82 */ /* 0x000fe20008000000 */
[----:B------:R1:W-:Y:S01]  /*1a40*/  UTMALDG.3D [UR16], [UR38], desc[UR30] ;  /* 0x00001e10260075b4 */ /* 0x0003e20008011000 */
[----:B------:R1:W-:Y:S06]  /*1a50*/  UTMALDG.3D [UR8], [UR38], desc[UR30] ;  /* 0x00001e08260075b4 */ /* 0x0003ec0008011000 */
[----:B------:R-:W-:Y:S05]  /*1a60*/  BRA.U UP0, `(.L_x_25) ;  /* 0xfffffffd00307547 */ /* 0x000fea000b83ffff */
.L_x_20:
[----:B-1----:R-:W-:Y:S01]  /*1a70*/  ULEA UR8, UR6, UR4, 0x3 ;  /* 0x0000000406087291 */ /* 0x002fe2000f8e18ff */
[----:B------:R-:W-:Y:S01]  /*1a80*/  SHF.L.U32 R2, R15, 0x1f, RZ ;  /* 0x0000001f0f027819 */ /* 0x000fe200000006ff */
[----:B------:R-:W-:Y:S01]  /*1a90*/  @!P1 SYNCS.ARRIVE.TRANS64.A1T0 RZ, [UR4+0x88], RZ ;  /* 0x000088ffffff99a7 */ /* 0x000fe20008100004 */
[----:B------:R-:W-:-:S06]  /*1aa0*/  UISETP.GT.AND UP0, UPT, UR15, UR14, UPT ;  /* 0x0000000e0f00728c */ /* 0x000fcc000bf04270 */
[----:B--2---:R1:W2:Y:S03]  /*1ab0*/  SYNCS.PHASECHK.TRANS64.TRYWAIT P0, [UR8+0x20], R2 ;  /* 0x00002002ff0075a7 */ /* 0x0042a60008001108 */
[----:B------:R-:W-:Y:S05]  /*1ac0*/  BRA.U !UP0, `(.L_x_26) ;  /* 0x0000000108d47547 */ /* 0x000fea000b800000 */
[----:B------:R-:W-:Y:S01]  /*1ad0*/  UIADD3 UR21, UPT, UPT, UR7, UR29, URZ ;  /* 0x0000001d07157290 */ /* 0x000fe2000fffe0ff */
[----:B------:R-:W-:-:S11]  /*1ae0*/  UMOV UR42, UR6 ;  /* 0x00000006002a7c82 */ /* 0x000fd60008000000 */
.L_x_31:
[----:B-1----:R-:W-:Y:S01]  /*1af0*/  ULEA UR33, UR42, UR4, 0x3 ;  /* 0x000000042a217291 */ /* 0x002fe2000f8e18ff */
[----:B--2---:R-:W-:Y:S01]  /*1b00*/  @!P5 MOV R3, 0xc000 ;  /* 0x0000c0000003d802 */ /* 0x004fe20000000f00 */
[----:B--2---:R-:W-:Y:S10]  /*1b10*/  @P0 BRA `(.L_x_27) ;  /* 0x00000000000c0947 */ /* 0x004ff40003800000 */
[----:B------:R-:W-:-:S04]  /*1b20*/  SHF.L.U32 R5, R15, 0x1f, RZ ;  /* 0x0000001f0f057819 */ /* 0x000fc800000006ff */
[----:B------:R-:W2:Y:S02]  /*1b30*/  SYNCS.PHASECHK.TRANS64.TRYWAIT P0, [UR33+0x20], R5 ;  /* 0x00002005ff0075a7 */ /* 0x000ea40008001121 */
[----:B--2---:R-:W-:Y:S05]  /*1b40*/  @!P0 BRA `(.L_x_28) ;  /* 0x0000006400b88947 */ /* 0x004fea0003800000 */
.L_x_27:
[----:B------:R2:W-:Y:S01]  /*1b50*/  @!P5 SYNCS.ARRIVE.TRANS64 RZ, [UR33], R3 ;  /* 0x00000003ffffd9a7 */ /* 0x0005e20008000021 */
[----:B------:R-:W-:Y:S04]  /*1b60*/  BSSY.RECONVERGENT B0, `(.L_x_29) ;  /* 0x0000003000007945 */ /* 0x000fe80003800200 */
[----:B------:R-:W-:Y:S05]  /*1b70*/  @P4 BRA `(.L_x_30) ;  /* 0x0000000000044947 */ /* 0x000fea0003800000 */
[----:B------:R-:W-:Y:S05]  /*1b80*/  BPT.TRAP 0x1 ;  /* 0x000000040000795c */ /* 0x000fea0000300000 */
.L_x_30:
[----:B------:R-:W-:Y:S05]  /*1b90*/  BSYNC.RECONVERGENT B0 ;  /* 0x0000000000007941 */ /* 0x000fea0003800200 */
.L_x_29:
        /* <DEDUP_REMOVED lines=32> */
[----:B------:R-:W-:Y:S01]  /*1da0*/  UMOV UR10, UR26 ;  /* 0x0000001a000a7c82 */ /* 0x000fe20008000000 */
[----:B------:R-:W-:Y:S01]  /*1db0*/  UIADD3 UR29, UPT, UPT, UR29, 0x1, URZ ;  /* 0x000000011d1d7890 */ /* 0x000fe2000fffe0ff */
[----:B------:R1:W-:Y:S01]  /*1dc0*/  UTMALDG.3D [UR24], [UR40], desc[UR30] ;  /* 0x00001e18280075b4 */ /* 0x0003e20008011000 */
[----:B------:R-:W-:-:S02]  /*1dd0*/  UMOV UR42, UR6 ;  /* 0x00000006002a7c82 */ /* 0x000fc40008000000 */
[----:B------:R-:W-:Y:S01]  /*1de0*/  UISETP.NE.AND UP0, UPT, UR29, UR21, UPT ;  /* 0x000000151d00728c */ /* 0x000fe2000bf05270 */
[----:B------:R1:W-:Y:S01]  /*1df0*/  UTMALDG.3D [UR16], [UR38], desc[UR30] ;  /* 0x00001e10260075b4 */ /* 0x0003e20008011000 */
[----:B------:R1:W-:Y:S07]  /*1e00*/  UTMALDG.3D [UR8], [UR38], desc[UR30] ;  /* 0x00001e08260075b4 */ /* 0x0003ee0008011000 */
[----:B------:R-:W-:Y:S05]  /*1e10*/  BRA.U UP0, `(.L_x_31) ;  /* 0xfffffffd00347547 */ /* 0x000fea000b83ffff */
.L_x_26:
[----:B-1----:R-:W-:Y:S01]  /*1e20*/  LEA R2, R14, UR4, 0x3 ;  /* 0x000000040e027c11 */ /* 0x002fe2000f8e18ff */
[----:B------:R-:W-:Y:S01]  /*1e30*/  NOP ;  /* 0x0000000000007918 */ /* 0x000fe20000000000 */
[----:B--2---:R-:W-:Y:S02]  /*1e40*/  SHF.L.U32 R3, R12, 0x1f, RZ ;  /* 0x0000001f0c037819 */ /* 0x004fe400000006ff */
[----:B------:R-:W-:Y:S02]  /*1e50*/  LEA R4, R14, UR4, 0x4 ;  /* 0x000000040e047c11 */ /* 0x000fe4000f8e20ff */
[----:B------:R-:W1:Y:S02]  /*1e60*/  SYNCS.PHASECHK.TRANS64.TRYWAIT P0, [R2+URZ+0x90], R3 ;  /* 0x00009003020075a7 */ /* 0x000e6400080011ff */
[----:B-1----:R-:W-:Y:S05]  /*1e70*/  @!P0 BRA `(.L_x_32) ;  /* 0x0000006400048947 */ /* 0x002fea0003800000 */
.L_x_134:
[----:B------:R-:W2:Y:S01]  /*1e80*/  LDS.128 R4, [R4+0x120] ;  /* 0x0001200004047984 */ /* 0x000ea20000000c00 */
[----:B---3--:R-:W-:Y:S01]  /*1e90*/  ISETP.GE.AND P0, PT, R26, 0x1, PT ;  /* 0x000000011a00780c */ /* 0x008fe20003f06270 */
[----:B-1----:R-:W-:Y:S01]  /*1ea0*/  VIADD R2, R2, 0xa0 ;  /* 0x000000a002027836 */ /* 0x002fe20000000000 */
[----:B------:R-:W-:Y:S01]  /*1eb0*/  @!PT LDS RZ, [RZ] ;  /* 0x00000000fffff984 */ /* 0x000fe20000000800 */
[----:B------:R-:W-:Y:S01]  /*1ec0*/  @!PT LDS RZ, [RZ] ;  /* 0x00000000fffff984 */ /* 0x000fe20000000800 */
[----:B------:R-:W-:Y:S01]  /*1ed0*/  @!PT LDS RZ, [RZ] ;  /* 0x00000000fffff984 */ /* 0x000fe20000000800 */
[----:B------:R-:W-:Y:S01]  /*1ee0*/  @!PT LDS RZ, [RZ] ;  /* 0x00000000fffff984 */ /* 0x000fe20000000800 */
[----:B------:R1:W-:Y:S06]  /*1ef0*/  MEMBAR.ALL.CTA ;  /* 0x0000000000007992 */ /* 0x0003ec0000008000 */
[----:B-1----:R-:W1:Y:S01]  /*1f00*/  FENCE.VIEW.ASYNC.S ;  /* 0x00000000000073c6 */ /* 0x002e620000000000 */
[----:B------:R-:W-:-:S04]  /*1f10*/  PRMT R2, RZ, 0x654, R2 ;  /* 0x00000654ff027816 */ /* 0x000fc80000000002 */
[----:B-1----:R1:W-:Y:S01]  /*1f20*/  SYNCS.ARRIVE.TRANS64.RED.A1T0 RZ, [R2+URZ], RZ ;  /* 0x000000ff02ff79a7 */ /* 0x0023e200081004ff */
[----:B--2---:R-:W-:-:S13]  /*1f30*/  LOP3.LUT P2, RZ, R6, 0x1, RZ, 0xc0, !PT ;  /* 0x0000000106ff7812 */ /* 0x004fda000784c0ff */
[----:B------:R-:W-:Y:S01]  /*1f40*/  @P2 SHF.R.U32.HI R3, RZ, 0x10, R5 ;  /* 0x00000010ff032819 */ /* 0x000fe20000011605 */
[----:B------:R-:W-:Y:S01]  /*1f50*/  VOTEU.ANY UP0, P2 ;  /* 0x0000000000ff7886 */ /* 0x000fe20001000100 */
[----:B------:R-:W-:Y:S02]  /*1f60*/  @P2 MOV R13, R4 ;  /* 0x00000004000d2202 */ /* 0x000fe40000000f00 */
[----:B------:R-:W-:Y:S02]  /*1f70*/  @P2 R2UR.BROADCAST UR8, R3 ;  /* 0x00000000030822ca */ /* 0x000fe400008e0000 */
[----:B------:R-:W-:-:S11]  /*1f80*/  @P2 LOP3.LUT R11, R5, 0xffff, RZ, 0xc0, !PT ;  /* 0x0000ffff050b2812 */ /* 0x000fd600078ec0ff */
[----:B------:R-:W-:Y:S01]  /*1f90*/  @UP0 UMOV UR36, UR8 ;  /* 0x0000000800240c82 */ /* 0x000fe20008000000 */
[----:B-1----:R-:W-:Y:S05]  /*1fa0*/  @!P0 BRA `(.L_x_33) ;  /* 0x0000000000b88947 */ /* 0x002fea0003800000 */
[----:B------:R-:W4:Y:S01]  /*1fb0*/  LDC.64 R4, c[0x0][0xb18] ;  /* 0x0002c600ff047b82 */ /* 0x000f220000000a00 */
[----:B------:R-:W-:-:S07]  /*1fc0*/  ISETP.NE.AND P3, PT, R26, 0x1, PT ;  /* 0x000000011a00780c */ /* 0x000fce0003f65270 */
[----:B------:R-:W1:Y:S08]  /*1fd0*/  LDC.64 R6, c[0x0][0xb10] ;  /* 0x0002c400ff067b82 */ /* 0x000e700000000a00 */
[----:B------:R-:W2:Y:S08]  /*1fe0*/  LDC R16, c[0x0][0xb20] ;  /* 0x0002c800ff107b82 */ /* 0x000eb00000000800 */
[----:B------:R-:W3:Y:S01]  /*1ff0*/  LDC R18, c[0x0][0xb0c] ;  /* 0x0002c300ff127b82 */ /* 0x000ee20000000800 */
[----:B----4-:R-:W-:Y:S01]  /*2000*/  IMAD.HI.U32 R17, R0, R5, RZ ;  /* 0x0000000500117227 */ /* 0x010fe200078e00ff */
[----:B------:R-:W-:-:S03]  /*2010*/  ISETP.NE.AND P0, PT, R4, 0x1, PT ;  /* 0x000000010400780c */ /* 0x000fc60003f05270 */
[----:B------:R-:W-:-:S03]  /*2020*/  IMAD.HI.U32 R5, R11, R5, RZ ;  /* 0x000000050b057227 */ /* 0x000fc600078e00ff */
[----:B------:R-:W4:Y:S01]  /*2030*/  LDC.64 R2, c[0x0][0xb28] ;  /* 0x0002ca00ff027b82 */ /* 0x000f220000000a00 */
[----:B-1----:R-:W-:-:S04]  /*2040*/  IMAD.HI.U32 R20, R9, R6, RZ ;  /* 0x0000000609147227 */ /* 0x002fc800078e00ff */
[----:B------:R-:W-:Y:S01]  /*2050*/  IMAD.HI.U32 R22, R13, R6, RZ ;  /* 0x000000060d167227 */ /* 0x000fe200078e00ff */
[----:B------:R-:W-:Y:S02]  /*2060*/  SHF.R.U32.HI R20, RZ, R7, R20 ;  /* 0x00000007ff147219 */ /* 0x000fe40000011614 */
[-C--:B--2---:R-:W-:Y:S02]  /*2070*/  SHF.R.U32.HI R17, RZ, R16.reuse, R17 ;  /* 0x00000010ff117219 */ /* 0x084fe40000011611 */
[----:B------:R-:W-:Y:S02]  /*2080*/  SHF.R.U32.HI R16, RZ, R16, R5 ;  /* 0x00000010ff107219 */ /* 0x000fe40000011605 */
[----:B------:R-:W-:Y:S02]  /*2090*/  SEL R17, R0, R17, !P0 ;  /* 0x0000001100117207 */ /* 0x000fe40004000000 */
[----:B------:R-:W-:Y:S02]  /*20a0*/  SHF.R.U32.HI R22, RZ, R7, R22 ;  /* 0x00000007ff167219 */ /* 0x000fe40000011616 */
[----:B---3--:R-:W-:-:S02]  /*20b0*/  ISETP.NE.AND P1, PT, R18, 0x1, PT ;  /* 0x000000011200780c */ /* 0x008fc40003f25270 */
[----:B------:R-:W-:Y:S02]  /*20c0*/  SEL R5, R11, R16, !P0 ;  /* 0x000000100b057207 */ /* 0x000fe40004000000 */
[----:B------:R-:W-:Y:S02]  /*20d0*/  SEL R19, R9, R20, !P1 ;  /* 0x0000001409137207 */ /* 0x000fe40004800000 */
[----:B------:R-:W-:Y:S01]  /*20e0*/  SEL R7, R13, R22, !P1 ;  /* 0x000000160d077207 */ /* 0x000fe20004800000 */
[----:B----4-:R-:W-:-:S04]  /*20f0*/  IMAD.HI.U32 R20, R17, R2, RZ ;  /* 0x0000000211147227 */ /* 0x010fc800078e00ff */
[----:B------:R-:W-:Y:S01]  /*2100*/  IMAD.HI.U32 R6, R19, R2, RZ ;  /* 0x0000000213067227 */ /* 0x000fe200078e00ff */
[----:B------:R-:W-:-:S04]  /*2110*/  @P3 SHF.R.U32.HI R17, RZ, R3, R20 ;  /* 0x00000003ff113219 */ /* 0x000fc80000011614 */
        /* <DEDUP_REMOVED lines=8> */
[----:B------:R-:W-:-:S04]  /*21a0*/  @!P0 IMAD.HI.U32 R16, R7, R2, RZ ;  /* 0x0000000207108227 */ /* 0x000fc800078e00ff */
[----:B------:R-:W-:Y:S01]  /*21b0*/  IMAD.MOV R2, RZ, RZ, -R6 ;  /* 0x000000ffff027224 */ /* 0x000fe200078e0a06 */
[----:B------:R-:W-:-:S03]  /*21c0*/  @!P0 SHF.R.U32.HI R16, RZ, R3, R16 ;  /* 0x00000003ff108219 */ /* 0x000fc60000011610 */
[----:B------:R-:W-:Y:S01]  /*21d0*/  IMAD R2, R26, R2, R5 ;  /* 0x000000021a027224 */ /* 0x000fe200078e0205 */
[----:B------:R-:W-:Y:S02]  /*21e0*/  @!P0 SEL R3, R7, R16, !P3 ;  /* 0x0000001007038207 */ /* 0x000fe40005800000 */
[----:B------:R-:W-:-:S03]  /*21f0*/  IADD3 R16, PT, PT, -R5, RZ, RZ ;  /* 0x000000ff05107210 */ /* 0x000fc60007ffe1ff */
[--C-:B------:R-:W-:Y:S02]  /*2200*/  @!P0 IMAD.IADD R6, R6, 0x1, -R3.reuse ;  /* 0x0000000106068824 */ /* 0x100fe400078e0a03 */
[----:B------:R-:W-:Y:S01]  /*2210*/  @!P0 IMAD R3, R2, R19, R3 ;  /* 0x0000001302038224 */ /* 0x000fe200078e0203 */
[----:B------:R-:W-:Y:S01]  /*2220*/  IADD3 R2, PT, PT, -R7, RZ, RZ ;  /* 0x000000ff07027210 */ /* 0x000fe20007ffe1ff */
[----:B------:R-:W-:Y:S02]  /*2230*/  @!P0 IMAD R5, R26, R6, R7 ;  /* 0x000000061a058224 */ /* 0x000fe400078e0207 */
[----:B------:R-:W-:Y:S02]  /*2240*/  IMAD R11, R4, R16, R11 ;  /* 0x00000010040b7224 */ /* 0x000fe400078e020b */
[----:B------:R-:W-:Y:S02]  /*2250*/  @!P0 IMAD.MOV.U32 R7, RZ, RZ, R3 ;  /* 0x000000ffff078224 */ /* 0x000fe400078e0003 */
[----:B------:R-:W-:-:S02]  /*2260*/  IMAD R2, R18, R2, R13 ;  /* 0x0000000212027224 */ /* 0x000fc400078e020d */
[----:B------:R-:W-:Y:S02]  /*2270*/  IMAD R11, R5, R4, R11 ;  /* 0x00000004050b7224 */ /* 0x000fe400078e020b */
[----:B------:R-:W-:Y:S02]  /*2280*/  IMAD R13, R7, R18, R2 ;  /* 0x00000012070d7224 */ /* 0x000fe400078e0202 */
.L_x_33:
[----:B------:R-:W1:Y:S02]  /*2290*/  LDCU UR8, c[0x0][0xb30] ;  /* 0x00016600ff0877ac */ /* 0x000e640008000800 */
[----:B-1----:R-:W-:-:S09]  /*22a0*/  UISETP.NE.AND UP0, UPT, UR8, 0x1, UPT ;  /* 0x000000010800788c */ /* 0x002fd2000bf05270 */
[----:B------:R-:W-:Y:S05]  /*22b0*/  BRA.U UP0, `(.L_x_34) ;  /* 0x0000000100407547 */ /* 0x000fea000b800000 */
[----:B------:R-:W1:Y:S08]  /*22c0*/  LDC.64 R4, c[0x0][0xb10] ;  /* 0x0002c400ff047b82 */ /* 0x000e700000000a00 */
[----:B------:R-:W2:Y:S08]  /*22d0*/  LDC.64 R2, c[0x0][0xb18] ;  /* 0x0002c600ff027b82 */ /* 0x000eb00000000a00 */
[----:B------:R-:W3:Y:S08]  /*22e0*/  LDC R6, c[0x0][0xb20] ;  /* 0x0002c800ff067b82 */ /* 0x000ef00000000800 */
[----:B------:R-:W4:Y:S01]  /*22f0*/  LDC R16, c[0x0][0xb0c] ;  /* 0x0002c300ff107b82 */ /* 0x000f220000000800 */
[----:B-1----:R-:W-:-:S05]  /*2300*/  IMAD.HI.U32 R4, R13, R4, RZ ;  /* 0x000000040d047227 */ /* 0x002fca00078e00ff */
[----:B------:R-:W-:Y:S01]  /*2310*/  SHF.R.U32.HI R4, RZ, R5, R4 ;  /* 0x00000005ff047219 */ /* 0x000fe20000011604 */
[----:B--2---:R-:W-:Y:S01]  /*2320*/  IMAD.HI.U32 R3, R11, R3, RZ ;  /* 0x000000030b037227 */ /* 0x004fe200078e00ff */
[----:B------:R-:W-:-:S04]  /*2330*/  ISETP.NE.AND P0, PT, R2, 0x1, PT ;  /* 0x000000010200780c */ /* 0x000fc80003f05270 */
[----:B---3--:R-:W-:-:S04]  /*2340*/  SHF.R.U32.HI R6, RZ, R6, R3 ;  /* 0x00000006ff067219 */ /* 0x008fc80000011603 */
[----:B------:R-:W-:Y:S02]  /*2350*/  SEL R3, R11, R6, !P0 ;  /* 0x000000060b037207 */ /* 0x000fe40004000000 */
[----:B----4-:R-:W-:-:S04]  /*2360*/  ISETP.NE.AND P1, PT, R16, 0x1, PT ;  /* 0x000000011000780c */ /* 0x010fc80003f25270 */
[----:B------:R-:W-:-:S05]  /*2370*/  SEL R4, R13, R4, !P1 ;  /* 0x000000040d047207 */ /* 0x000fca0004800000 */
[----:B------:R-:W-:Y:S02]  /*2380*/  IMAD.IADD R5, R3, 0x1, -R4 ;  /* 0x0000000103057824 */ /* 0x000fe400078e0a04 */
[----:B------:R-:W-:Y:S02]  /*2390*/  IMAD.IADD R3, R4, 0x1, -R3 ;  /* 0x0000000104037824 */ /* 0x000fe400078e0a03 */
[----:B------:R-:W-:Y:S02]  /*23a0*/  IMAD R13, R5, R16, R13 ;  /* 0x00000010050d7224 */ /* 0x000fe400078e020d */
[----:B------:R-:W-:-:S07]  /*23b0*/  IMAD R11, R3, R2, R11 ;  /* 0x00000002030b7224 */ /* 0x000fce00078e020b */
.L_x_34:
[----:B------:R-:W-:Y:S01]  /*23c0*/  VIADD R14, R14, 0x1 ;  /* 0x000000010e0e7836 */ /* 0x000fe20000000000 */
[----:B------:R-:W-:Y:S01]  /*23d0*/  PLOP3.LUT P1, PT, PT, PT, PT, 0x80, 0x8 ;  /* 0x000000000008781c */ /* 0x000fe20003f2f070 */
[----:B------:R-:W-:Y:S02]  /*23e0*/  IMAD.IADD R21, R13, 0x1, R60 ;  /* 0x000000010d157824 */ /* 0x000fe400078e023c */
[----:B------:R-:W-:Y:S01]  /*23f0*/  IMAD.IADD R20, R11, 0x1, R58 ;  /* 0x000000010b147824 */ /* 0x000fe200078e023a */
[----:B------:R-:W-:-:S04]  /*2400*/  ISETP.NE.AND P0, PT, R14, 0x2, PT ;  /* 0x000000020e00780c */ /* 0x000fc80003f05270 */
[----:B------:R-:W-:Y:S02]  /*2410*/  SEL R3, RZ, 0x1, P0 ;  /* 0x00000001ff037807 */ /* 0x000fe40000000000 */
[----:B------:R-:W-:Y:S02]  /*2420*/  SEL R14, R14, RZ, P0 ;  /* 0x000000ff0e0e7207 */ /* 0x000fe40000000000 */
[----:B------:R-:W-:Y:S01]  /*2430*/  LOP3.LUT R12, R12, R3, RZ, 0x3c, !PT ;  /* 0x000000030c0c7212 */ /* 0x000fe200078e3cff */
[----:B------:R-:W-:Y:S06]  /*2440*/  @P2 BRA `(.L_x_35) ;  /* 0xfffffff000402947 */ /* 0x000fec000383ffff */
[----:B------:R-:W-:Y:S01]  /*2450*/  UIADD3 UR4, UPT, UPT, UR4, 0x20, URZ ;  /* 0x0000002004047890 */ /* 0x000fe2000fffe0ff */
[----:B------:R-:W-:-:S03]  /*2460*/  SHF.L.U32 R3, R15, 0x1f, RZ ;  /* 0x0000001f0f037819 */ /* 0x000fc600000006ff */
[----:B------:R-:W-:-:S09]  /*2470*/  ULEA UR5, UR6, UR4, 0x3 ;  /* 0x0000000406057291 */ /* 0x000fd2000f8e18ff */
[----:B------:R-:W1:Y:S02]  /*2480*/  SYNCS.PHASECHK.TRANS64.TRYWAIT P0, [UR5], R3 ;  /* 0x00000003ff0075a7 */ /* 0x000e640008001105 */
[----:B-1----:R-:W-:Y:S05]  /*2490*/  @!P0 BRA `(.L_x_36) ;  /* 0x0000005c00908947 */ /* 0x002fea0003800000 */
.L_x_136:
[----:B------:R-:W-:-:S04]  /*24a0*/  UIADD3 UR6, UPT, UPT, UR6, 0x1, URZ ;  /* 0x0000000106067890 */ /* 0x000fc8000fffe0ff */
[----:B------:R-:W-:-:S04]  /*24b0*/  UISETP.NE.AND UP0, UPT, UR6, 0x4, UPT ;  /* 0x000000040600788c */ /* 0x000fc8000bf05270 */
[----:B------:R-:W-:Y:S02]  /*24c0*/  USEL UR7, URZ, 0x1, UP0 ;  /* 0x00000001ff077887 */ /* 0x000fe40008000000 */
[----:B------:R-:W-:-:S04]  /*24d0*/  USEL UR6, UR6, URZ, UP0 ;  /* 0x000000ff06067287 */ /* 0x000fc80008000000 */
[----:B------:R-:W-:Y:S01]  /*24e0*/  ULEA UR5, UR6, UR4, 0x3 ;  /* 0x0000000406057291 */ /* 0x000fe2000f8e18ff */
[----:B------:R-:W-:-:S04]  /*24f0*/  LOP3.LUT R2, R15, UR7, RZ, 0x3c, !PT ;  /* 0x000000070f027c12 */ /* 0x000fc8000f8e3cff */
[----:B-1----:R-:W-:-:S04]  /*2500*/  SHF.L.U32 R3, R2, 0x1f, RZ ;  /* 0x0000001f02037819 */ /* 0x002fc800000006ff */
[----:B------:R-:W1:Y:S02]  /*2510*/  SYNCS.PHASECHK.TRANS64.TRYWAIT P0, [UR5], R3 ;  /* 0x00000003ff0075a7 */ /* 0x000e640008001105 */
[----:B-1----:R-:W-:Y:S05]  /*2520*/  @!P0 BRA `(.L_x_37) ;  /* 0x0000005c00848947 */ /* 0x002fea0003800000 */
.L_x_138:
        /* <DEDUP_REMOVED lines=9> */
.L_x_140:
[----:B------:R-:W-:-:S04]  /*25c0*/  UIADD3 UR6, UPT, UPT, UR6, 0x1, URZ ;  /* 0x0000000106067890 */ /* 0x000fc8000fffe0ff */
[----:B------:R-:W-:-:S04]  /*25d0*/  UISETP.NE.AND UP0, UPT, UR6, 0x4, UPT ;  /* 0x000000040600788c */ /* 0x000fc8000bf05270 */
[----:B------:R-:W-:Y:S02]  /*25e0*/  USEL UR5, URZ, 0x1, UP0 ;  /* 0x00000001ff057887 */ /* 0x000fe40008000000 */
[----:B------:R-:W-:-:S04]  /*25f0*/  USEL UR6, UR6, URZ, UP0 ;  /* 0x000000ff06067287 */ /* 0x000fc80008000000 */
[----:B------:R-:W-:Y:S01]  /*2600*/  ULEA UR6, UR6, UR4, 0x3 ;  /* 0x0000000406067291 */ /* 0x000fe2000f8e18ff */
[----:B-1----:R-:W-:-:S04]  /*2610*/  LOP3.LUT R3, R2, UR5, RZ, 0x3c, !PT ;  /* 0x0000000502037c12 */ /* 0x002fc8000f8e3cff */
[----:B------:R-:W-:Y:S01]  /*2620*/  SHF.L.U32 R3, R3, 0x1f, RZ ;  /* 0x0000001f03037819 */ /* 0x000fe200000006ff */
[----:B----4-:R-:W-:-:S07]  /*2630*/  IMAD.U32 R0, RZ, RZ, UR6 ;  /* 0x00000006ff007e24 */ /* 0x010fce000f8e00ff */
.L_x_39:
[----:B-1----:R1:W2:Y:S02]  /*2640*/  SYNCS.PHASECHK.TRANS64.TRYWAIT P0, [R0+URZ], R3 ;  /* 0x00000003000075a7 */ /* 0x0022a400080011ff */
[----:B--2---:R-:W-:Y:S05]  /*2650*/  @!P0 NANOSLEEP.SYNCS 0x989680 ;  /* 0x009896800000895d */ /* 0x004fea0003900000 */
[----:B------:R-:W2:Y:S02]  /*2660*/  @!P0 SYNCS.PHASECHK.TRANS64 P0, [R0+URZ], R3 ;  /* 0x00000003000085a7 */ /* 0x000ea400080010ff */
[----:B--2---:R-:W-:Y:S05]  /*2670*/  @P0 EXIT ;  /* 0x000000000000094d */ /* 0x004fea0003800000 */
[----:B------:R-:W-:Y:S05]  /*2680*/  BRA `(.L_x_39) ;  /* 0xfffffffc00ec7947 */ /* 0x000fea000383ffff */
.L_x_17:
[----:B------:R-:W-:-:S04]  /*2690*/  UISETP.NE.AND UP1, UPT, UR37, URZ, UPT ;  /* 0x000000ff2500728c */ /* 0x000fc8000bf25270 */
[----:B------:R-:W-:-:S09]  /*26a0*/  UISETP.NE.OR UP1, UPT, UR8, 0x1, UP1 ;  /* 0x000000010800788c */ /* 0x000fd20008f25670 */
[----:B------:R-:W-:Y:S05]  /*26b0*/  BRA.U UP1, `(.L_x_40) ;  /* 0x0000000501487547 */ /* 0x000fea000b800000 */
[----:B------:R-:W-:Y:S01]  /*26c0*/  ISETP.NE.AND P2, PT, R2, RZ, PT ;  /* 0x000000ff0200720c */ /* 0x000fe20003f45270 */
[----:B------:R-:W-:Y:S01]  /*26d0*/  IMAD.MOV.U32 R12, RZ, RZ, 0x1 ;  /* 0x00000001ff0c7424 */ /* 0x000fe200078e00ff */
[----:B------:R-:W-:Y:S02]  /*26e0*/  CS2R R10, SRZ ;  /* 0x00000000000a7805 */ /* 0x000fe4000001ff00 */
[----:B------:R-:W-:Y:S01]  /*26f0*/  CS2R R8, SRZ ;  /* 0x0000000000087805 */ /* 0x000fe2000001ff00 */
[----:B------:R-:W-:Y:S01]  /*2700*/  UMOV UR4, 0x400 ;  /* 0x0000040000047882 */ /* 0x000fe20000000000 */
[----:B------:R-:W-:Y:S01]  /*2710*/  UMOV UR6, URZ ;  /* 0x000000ff00067c82 */ /* 0x000fe20008000000 */
[----:B------:R-:W-:-:S12]  /*2720*/  ULEA UR37, UR37, UR4, 0x18 ;  /* 0x0000000425257291 */ /* 0x000fd8000f8ec0ff */
.L_x_44:
[----:B------:R-:W-:Y:S02]  /*2730*/  LEA R0, R8, UR37, 0x3 ;  /* 0x0000002508007c11 */ /* 0x000fe4000f8e18ff */
[----:B------:R-:W-:-:S03]  /*2740*/  SHF.L.U32 R5, R9, 0x1f, RZ ;  /* 0x0000001f09057819 */ /* 0x000fc600000006ff */
[----:B------:R-:W-:Y:S01]  /*2750*/  VIADD R4, R0, 0x100 ;  /* 0x0000010000047836 */ /* 0x000fe20000000000 */
[----:B------:R-:W1:Y:S02]  /*2760*/  SYNCS.PHASECHK.TRANS64.TRYWAIT P0, [R0+URZ+0xf0], R5 ;  /* 0x0000f005000075a7 */ /* 0x000e6400080011ff */
[----:B-1----:R-:W-:Y:S05]  /*2770*/  @!P0 BRA `(.L_x_41) ;  /* 0x0000005c00208947 */ /* 0x002fea0003800000 */
.L_x_141:
[----:B------:R-:W-:Y:S01]  /*2780*/  ULEA UR5, UR6, UR37, 0x3 ;  /* 0x0000002506057291 */ /* 0x000fe2000f8e18ff */
[----:B------:R-:W-:Y:S02]  /*2790*/  PRMT R4, RZ, 0x654, R4 ;  /* 0x00000654ff047816 */ /* 0x000fe40000000004 */
[----:B-1----:R-:W-:Y:S01]  /*27a0*/  SHF.L.U32 R5, R12, 0x1f, RZ ;  /* 0x0000001f0c057819 */ /* 0x002fe200000006ff */
[----:B------:R-:W-:Y:S01]  /*27b0*/  UIADD3 UR4, UPT, UPT, UR5, 0x90, URZ ;  /* 0x0000009005047890 */ /* 0x000fe2000fffe0ff */
[----:B------:R1:W-:Y:S05]  /*27c0*/  SYNCS.ARRIVE.TRANS64.RED.A1T0 RZ, [R4+URZ], RZ ;  /* 0x000000ff04ff79a7 */ /* 0x0003ea00081004ff */
[----:B------:R-:W-:Y:S01]  /*27d0*/  IMAD.U32 R7, RZ, RZ, UR4 ;  /* 0x00000004ff077e24 */ /* 0x000fe2000f8e00ff */
[----:B------:R-:W2:Y:S04]  /*27e0*/  SYNCS.PHASECHK.TRANS64.TRYWAIT P0, [UR5+0xa0], R5 ;  /* 0x0000a005ff0075a7 */ /* 0x000ea80008001105 */
[----:B------:R-:W-:Y:S01]  /*27f0*/  PRMT R6, R2, 0x654, R7 ;  /* 0x0000065402067816 */ /* 0x000fe20000000007 */
[----:B-1----:R-:W-:Y:S01]  /*2800*/  @!P2 IMAD.MOV.U32 R4, RZ, RZ, 0x10 ;  /* 0x00000010ff04a424 */ /* 0x002fe200078e00ff */
[----:B--2---:R-:W-:Y:S06]  /*2810*/  @!P0 BRA `(.L_x_42) ;  /* 0x0000005c000c8947 */ /* 0x004fec0003800000 */
.L_x_143:
[----:B------:R-:W-:Y:S01]  /*2820*/  ULEA UR4, UR6, UR37, 0x4 ;  /* 0x0000002506047291 */ /* 0x000fe2000f8e20ff */
[----:B------:R-:W-:Y:S01]  /*2830*/  SEL R3, R6, R3, !P2 ;  /* 0x0000000306037207 */ /* 0x000fe20005000000 */
[----:B------:R-:W-:Y:S01]  /*2840*/  UIADD3 UR5, UPT, UPT, UR5, 0x90, URZ ;  /* 0x0000009005057890 */ /* 0x000fe2000fffe0ff */
[----:B-1----:R-:W-:Y:S01]  /*2850*/  LEA R0, R11, UR37, 0x3 ;  /* 0x000000250b007c11 */ /* 0x002fe2000f8e18ff */
[----:B------:R-:W-:Y:S01]  /*2860*/  UIADD3 UR4, UPT, UPT, UR4, 0x120, URZ ;  /* 0x0000012004047890 */ /* 0x000fe2000fffe0ff */
[----:B------:R-:W-:Y:S01]  /*2870*/  SHF.L.U32 R5, R10, 0x1f, RZ ;  /* 0x0000001f0a057819 */ /* 0x000fe200000006ff */
[----:B------:R1:W-:Y:S01]  /*2880*/  @!P2 SYNCS.ARRIVE.TRANS64.RED RZ, [R3+URZ], R4 ;  /* 0x0000000403ffa9a7 */ /* 0x0003e200080004ff */
[----:B------:R-:W-:Y:S01]  /*2890*/  UIADD3 UR6, UPT, UPT, UR6, 0x1, URZ ;  /* 0x0000000106067890 */ /* 0x000fe2000fffe0ff */
[----:B------:R-:W-:-:S03]  /*28a0*/  VIADD R8, R8, 0x1 ;  /* 0x0000000108087836 */ /* 0x000fc60000000000 */
[----:B------:R-:W-:Y:S02]  /*28b0*/  UISETP.NE.AND UP0, UPT, UR6, 0x2, UPT ;  /* 0x000000020600788c */ /* 0x000fe4000bf05270 */
[----:B------:R-:W-:Y:S06]  /*28c0*/  UGETNEXTWORKID.BROADCAST [UR4], [UR5] ;  /* 0x00000000040073ca */ /* 0x000fec0008000100 */
[----:B------:R-:W-:Y:S01]  /*28d0*/  USEL UR4, URZ, 0x1, UP0 ;  /* 0x00000001ff047887 */ /* 0x000fe20008000000 */
[----:B------:R-:W-:Y:S01]  /*28e0*/  ISETP.NE.AND P0, PT, R8, 0x2, PT ;  /* 0x000000020800780c */ /* 0x000fe20003f05270 */
[----:B------:R-:W-:Y:S01]  /*28f0*/  USEL UR6, UR6, URZ, UP0 ;  /* 0x000000ff06067287 */ /* 0x000fe20008000000 */
[----:B------:R-:W2:Y:S03]  /*2900*/  SYNCS.PHASECHK.TRANS64.TRYWAIT P1, [R0+URZ+0x90], R5 ;  /* 0x00009005000075a7 */ /* 0x000ea600080211ff */
[----:B------:R-:W-:Y:S01]  /*2910*/  LOP3.LUT R12, R12, UR4, RZ, 0x3c, !PT ;  /* 0x000000040c0c7c12 */ /* 0x000fe2000f8e3cff */
[----:B-12---:R-:W-:Y:S07]  /*2920*/  @!P1 BRA `(.L_x_43) ;  /* 0x0000005800e09947 */ /* 0x006fee0003800000 */
.L_x_144:
[C---:B------:R-:W-:Y:S01]  /*2930*/  LEA R4, R11.reuse, UR37, 0x4 ;  /* 0x000000250b047c11 */ /* 0x040fe2000f8e20ff */
[----:B-1----:R-:W-:Y:S01]  /*2940*/  VIADD R0, R0, 0xa0 ;  /* 0x000000a000007836 */ /* 0x002fe20000000000 */
[----:B------:R-:W-:Y:S01]  /*2950*/  SEL R8, R8, RZ, P0 ;  /* 0x000000ff08087207 */ /* 0x000fe20000000000 */
[----:B------:R-:W-:-:S03]  /*2960*/  VIADD R11, R11, 0x1 ;  /* 0x000000010b0b7836 */ /* 0x000fc60000000000 */
[----:B------:R-:W1:Y:S01]  /*2970*/  LDS.128 R4, [R4+0x120] ;  /* 0x0001200004047984 */ /* 0x000e620000000c00 */
[----:B------:R-:W-:Y:S02]  /*2980*/  PRMT R0, RZ, 0x654, R0 ;  /* 0x00000654ff007816 */ /* 0x000fe40000000000 */
[C---:B------:R-:W-:Y:S01]  /*2990*/  ISETP.NE.AND P1, PT, R11.reuse, 0x2, PT ;  /* 0x000000020b00780c */ /* 0x040fe20003f25270 */
[----:B------:R-:W-:Y:S01]  /*29a0*/  @!PT LDS RZ, [RZ] ;  /* 0x00000000fffff984 */ /* 0x000fe20000000800 */
[----:B------:R-:W-:Y:S01]  /*29b0*/  @!PT LDS RZ, [RZ] ;  /* 0x00000000fffff984 */ /* 0x000fe20000000800 */
[----:B------:R-:W-:Y:S01]  /*29c0*/  @!PT LDS RZ, [RZ] ;  /* 0x00000000fffff984 */ /* 0x000fe20000000800 */
[----:B------:R-:W-:Y:S01]  /*29d0*/  @!PT LDS RZ, [RZ] ;  /* 0x00000000fffff984 */ /* 0x000fe20000000800 */
[----:B------:R2:W-:Y:S06]  /*29e0*/  MEMBAR.ALL.CTA ;  /* 0x0000000000007992 */ /* 0x0005ec0000008000 */
[----:B--2---:R-:W2:Y:S01]  /*29f0*/  FENCE.VIEW.ASYNC.S ;  /* 0x00000000000073c6 */ /* 0x004ea20000000000 */
[----:B------:R-:W-:Y:S01]  /*2a00*/  SEL R11, R11, RZ, P1 ;  /* 0x000000ff0b0b7207 */ /* 0x000fe20000800000 */
[----:B--2---:R2:W-:Y:S01]  /*2a10*/  SYNCS.ARRIVE.TRANS64.RED.A1T0 RZ, [R0+URZ], RZ ;  /* 0x000000ff00ff79a7 */ /* 0x0045e200081004ff */
[----:B-1----:R-:W-:-:S02]  /*2a20*/  LOP3.LUT P3, RZ, R6, 0x1, RZ, 0xc0, !PT ;  /* 0x0000000106ff7812 */ /* 0x002fc4000786c0ff */
[----:B------:R-:W-:-:S04]  /*2a30*/  SEL R5, RZ, 0x1, P1 ;  /* 0x00000001ff057807 */ /* 0x000fc80000800000 */
[----:B------:R-:W-:Y:S02]  /*2a40*/  LOP3.LUT R10, R10, R5, RZ, 0x3c, !PT ;  /* 0x000000050a0a7212 */ /* 0x000fe400078e3cff */
[----:B--2---:R-:W-:-:S04]  /*2a50*/  SEL R0, RZ, 0x1, P0 ;  /* 0x00000001ff007807 */ /* 0x004fc80000000000 */
[----:B------:R-:W-:Y:S01]  /*2a60*/  LOP3.LUT R9, R9, R0, RZ, 0x3c, !PT ;  /* 0x0000000009097212 */ /* 0x000fe200078e3cff */
[----:B------:R-:W-:Y:S06]  /*2a70*/  @P3 BRA `(.L_x_44) ;  /* 0xfffffffc002c3947 */ /* 0x000fec000383ffff */
[----:B------:R-:W-:Y:S01]  /*2a80*/  ULEA UR5, UR6, UR37, 0x3 ;  /* 0x0000002506057291 */ /* 0x000fe2000f8e18ff */
[----:B------:R-:W-:-:S08]  /*2a90*/  SHF.L.U32 R3, R12, 0x1f, RZ ;  /* 0x0000001f0c037819 */ /* 0x000fd000000006ff */
[----:B------:R-:W1:Y:S02]  /*2aa0*/  SYNCS.PHASECHK.TRANS64 P0, [UR5+0xa0], R3 ;  /* 0x0000a003ff0075a7 */ /* 0x000e640008001005 */
[----:B-1----:R-:W-:Y:S05]  /*2ab0*/  @P0 BRA `(.L_x_45) ;  /* 0x0000000000080947 */ /* 0x002fea0003800000 */
[----:B------:R-:W1:Y:S02]  /*2ac0*/  SYNCS.PHASECHK.TRANS64.TRYWAIT P0, [UR5+0xa0], R3 ;  /* 0x0000a003ff0075a7 */ /* 0x000e640008001105 */
[----:B-1----:R-:W-:Y:S05]  /*2ad0*/  @!P0 BRA `(.L_x_46) ;  /* 0x0000005800888947 */ /* 0x002fea0003800000 */
.L_x_45:
[----:B------:R-:W-:-:S04]  /*2ae0*/  UIADD3 UR4, UPT, UPT, UR6, 0x1, URZ ;  /* 0x0000000106047890 */ /* 0x000fc8000fffe0ff */
[----:B------:R-:W-:-:S04]  /*2af0*/  UISETP.NE.AND UP0, UPT, UR4, 0x2, UPT ;  /* 0x000000020400788c */ /* 0x000fc8000bf05270 */
[----:B------:R-:W-:Y:S02]  /*2b00*/  USEL UR7, URZ, 0x1, UP0 ;  /* 0x00000001ff077887 */ /* 0x000fe40008000000 */
[----:B------:R-:W-:-:S04]  /*2b10*/  USEL UR4, UR4, URZ, UP0 ;  /* 0x000000ff04047287 */ /* 0x000fc80008000000 */
[----:B------:R-:W-:Y:S01]  /*2b20*/  ULEA UR4, UR4, UR37, 0x3 ;  /* 0x0000002504047291 */ /* 0x000fe2000f8e18ff */
[----:B-1----:R-:W-:-:S04]  /*2b30*/  LOP3.LUT R3, R12, UR7, RZ, 0x3c, !PT ;  /* 0x000000070c037c12 */ /* 0x002fc8000f8e3cff */
[----:B------:R-:W-:-:S04]  /*2b40*/  SHF.L.U32 R0, R3, 0x1f, RZ ;  /* 0x0000001f03007819 */ /* 0x000fc800000006ff */
[----:B------:R-:W1:Y:S02]  /*2b50*/  SYNCS.PHASECHK.TRANS64 P0, [UR4+0xa0], R0 ;  /* 0x0000a000ff0075a7 */ /* 0x000e640008001004 */
[----:B-1----:R-:W-:Y:S05]  /*2b60*/  @P0 EXIT ;  /* 0x000000000000094d */ /* 0x002fea0003800000 */
[----:B------:R-:W-:Y:S02]  /*2b70*/  SHF.L.U32 R3, R3, 0x1f, RZ ;  /* 0x0000001f03037819 */ /* 0x000fe400000006ff */
[----:B------:R-:W-:-:S07]  /*2b80*/  MOV R0, UR4 ;  /* 0x0000000400007c02 */ /* 0x000fce0008000f00 */
.L_x_47:
[----:B-1----:R1:W2:Y:S02]  /*2b90*/  SYNCS.PHASECHK.TRANS64.TRYWAIT P0, [R0+URZ+0xa0], R3 ;  /* 0x0000a003000075a7 */ /* 0x0022a400080011ff */
[----:B--2---:R-:W-:Y:S05]  /*2ba0*/  @!P0 NANOSLEEP.SYNCS 0x989680 ;  /* 0x009896800000895d */ /* 0x004fea0003900000 */
[----:B------:R-:W2:Y:S02]  /*2bb0*/  @!P0 SYNCS.PHASECHK.TRANS64 P0, [R0+URZ+0xa0], R3 ;  /* 0x0000a003000085a7 */ /* 0x000ea400080010ff */
[----:B--2---:R-:W-:Y:S05]  /*2bc0*/  @P0 EXIT ;  /* 0x000000000000094d */ /* 0x004fea0003800000 */
[----:B------:R-:W-:Y:S05]  /*2bd0*/  BRA `(.L_x_47) ;  /* 0xfffffffc00ec7947 */ /* 0x000fea000383ffff */
.L_x_40:
[----:B------:R-:W-:-:S09]  /*2be0*/  UISETP.NE.AND UP1, UPT, UR8, URZ, UPT ;  /* 0x000000ff0800728c */ /* 0x000fd2000bf25270 */
[----:B------:R-:W-:Y:S05]  /*2bf0*/  BRA.U UP1, `(.L_x_48) ;  /* 0x00000011013c7547 */ /* 0x000fea000b800000 */
[----:B------:R-:W-:Y:S01]  /*2c00*/  UMOV UR4, 0x40 ;  /* 0x0000004000047882 */ /* 0x000fe20000000000 */
[----:B------:R-:W-:Y:S01]  /*2c10*/  NOP ;  /* 0x0000000000007918 */ /* 0x000fe20000000000 */
[----:B------:R-:W-:Y:S01]  /*2c20*/  ULEA UR4, UR37, UR4, 0x18 ;  /* 0x0000000425047291 */ /* 0x000fe2000f8ec0ff */
[----:B------:R-:W-:Y:S02]  /*2c30*/  UMOV UR5, 0x400 ;  /* 0x0000040000057882 */ /* 0x000fe40000000000 */
[----:B------:R-:W-:-:S06]  /*2c40*/  ULEA UR37, UR37, UR5, 0x18 ;  /* 0x0000000525257291 */ /* 0x000fcc000f8ec0ff */
[----:B------:R-:W1:Y:S02]  /*2c50*/  LDS.U8 R0, [UR4+0x1c] ;  /* 0x00001c04ff007984 */ /* 0x000e640008000000 */
[----:B-1----:R-:W-:-:S13]  /*2c60*/  ISETP.NE.AND P0, PT, R0, RZ, PT ;  /* 0x000000ff0000720c */ /* 0x002fda0003f05270 */
[----:B------:R-:W-:Y:S05]  /*2c70*/  @P0 BRA `(.L_x_49) ;  /* 0x0000000000580947 */ /* 0x000fea0003800000 */
[----:B------:R-:W-:-:S13]  /*2c80*/  ELECT P0, URZ, PT ;  /* 0x0000000000ff782f */ /* 0x000fda0003800000 */
[----:B------:R-:W-:Y:S05]  /*2c90*/  @!P0 BRA `(.L_x_50) ;  /* 0x0000000000608947 */ /* 0x000fea0003800000 */
[----:B------:R-:W-:Y:S01]  /*2ca0*/  UMOV UR5, 0x10 ;  /* 0x0000001000057882 */ /* 0x000fe20000000000 */
[----:B------:R-:W-:Y:S01]  /*2cb0*/  HFMA2 R0, -RZ, RZ, 0, 5.9604644775390625e-08 ;  /* 0x00000001ff007431 */ /* 0x000fe200000001ff */
[----:B------:R-:W-:-:S03]  /*2cc0*/  MOV R2, 0xffff ;  /* 0x0000ffff00027802 */ /* 0x000fc60000000f00 */
[----:B------:R-:W-:Y:S04]  /*2cd0*/  DEPBAR.LE SB1, 0x36 ;  /* 0x00009d800000791a */ /* 0x000fe80000000000 */
[----:B------:R-:W1:Y:S02]  /*2ce0*/  UTCATOMSWS.FIND_AND_SET.ALIGN UP0, UR5, UR5 ;  /* 0x00000005000575e3 */ /* 0x000e640008000800 */
[----:B-1----:R-:W-:Y:S01]  /*2cf0*/  MOV R3, UR5 ;  /* 0x0000000500037c02 */ /* 0x002fe20008000f00 */
[----:B------:R-:W-:Y:S06]  /*2d00*/  BRA.U UP0, `(.L_x_51) ;  /* 0x0000000100187547 */ /* 0x000fec000b800000 */
.L_x_52:
[----:B------:R-:W-:Y:S05]  /*2d10*/  NANOSLEEP 0x64 ;  /* 0x000000640000795d */ /* 0x000fea0003800000 */
[----:B------:R-:W-:-:S05]  /*2d20*/  UMOV UR5, 0x10 ;  /* 0x0000001000057882 */ /* 0x000fca0000000000 */
[----:B------:R-:W-:Y:S04]  /*2d30*/  DEPBAR.LE SB1, 0x36 ;  /* 0x00009d800000791a */ /* 0x000fe80000000000 */
[----:B------:R-:W1:Y:S02]  /*2d40*/  UTCATOMSWS.FIND_AND_SET.ALIGN UP0, UR5, UR5 ;  /* 0x00000005000575e3 */ /* 0x000e640008000800 */
[----:B-1----:R-:W-:Y:S01]  /*2d50*/  MOV R3, UR5 ;  /* 0x0000000500037c02 */ /* 0x002fe20008000f00 */
[----:B------:R-:W-:Y:S05]  /*2d60*/  BRA.U !UP0, `(.L_x_52) ;  /* 0xfffffffd08e87547 */ /* 0x000fea000b83ffff */
.L_x_51:
[-C--:B------:R-:W-:Y:S02]  /*2d70*/  SHF.L.U32 R2, R2, R3.reuse, RZ ;  /* 0x0000000302027219 */ /* 0x080fe400000006ff */
[----:B------:R-:W-:Y:S01]  /*2d80*/  SHF.L.U32 R0, R0, R3, RZ ;  /* 0x0000000300007219 */ /* 0x000fe200000006ff */
[----:B------:R-:W-:Y:S02]  /*2d90*/  IMAD.SHL.U32 R3, R3, 0x20, RZ ;  /* 0x0000002003037824 */ /* 0x000fe400078e00ff */
[----:B------:R1:W-:Y:S04]  /*2da0*/  ATOMS.OR RZ, [UR4+0x14], R2 ;  /* 0x00001402ffff798c */ /* 0x0003e8000b000004 */
[----:B------:R1:W-:Y:S04]  /*2db0*/  ATOMS.OR RZ, [UR4+0x18], R0 ;  /* 0x00001800ffff798c */ /* 0x0003e8000b000004 */
[----:B------:R1:W-:Y:S01]  /*2dc0*/  STS [UR37+0x140], R3 ;  /* 0x00014003ff007988 */ /* 0x0003e20008000825 */
[----:B------:R-:W-:Y:S05]  /*2dd0*/  BRA `(.L_x_50) ;  /* 0x0000000000107947 */ /* 0x000fea0003800000 */
.L_x_49:
[----:B------:R-:W-:Y:S02]  /*2de0*/  MOV R0, 0xffffffff ;  /* 0xffffffff00007802 */ /* 0x000fe40000000f00 */
[----:B------:R-:W-:-:S03]  /*2df0*/  MOV R2, 0x2e20 ;  /* 0x00002e2000027802 */ /* 0x000fc60000000f00 */
[----:B------:R1:W-:Y:S04]  /*2e00*/  STS [UR37+0x140], R0 ;  /* 0x00014000ff007988 */ /* 0x0003e80008000825 */
[----:B-1-3-5:R-:W-:Y:S05]  /*2e10*/  CALL.REL.NOINC `($__internal_1_$__cuda_sm10x_tcgen05_guardrail_trap_phase_invalid_during_alloc) ;  /* 0x0000005c00d07944 */ /* 0x02afea0003c00000 */
.L_x_50:
[----:B------:R-:W-:Y:S05]  /*2e20*/  WARPSYNC.ALL ;  /* 0x0000000000007948 */ /* 0x000fea0003800000 */
[----:B------:R-:W2:Y:S01]  /*2e30*/  S2UR UR5, SR_CgaCtaId ;  /* 0x00000000000579c3 */ /* 0x000ea20000008800 */
[----:B------:R-:W-:Y:S01]  /*2e40*/  UMOV UR4, 0x400 ;  /* 0x0000040000047882 */ /* 0x000fe20000000000 */
[----:B------:R-:W-:-:S06]  /*2e50*/  NOP ;  /* 0x0000000000007918 */ /* 0x000fcc0000000000 */
[----:B------:R-:W-:Y:S06]  /*2e60*/  BAR.ARV 0x6, 0xa0 ;  /* 0x0182800000007b1d */ /* 0x000fec0000002000 */
[----:B------:R-:W4:Y:S01]  /*2e70*/  LDCU UR7, c[0x0][0x38c] ;  /* 0x00007180ff0777ac */ /* 0x000f220008000800 */
[----:B------:R-:W-:Y:S01]  /*2e80*/  IMAD.MOV.U32 R11, RZ, RZ, 0x1 ;  /* 0x00000001ff0b7424 */ /* 0x000fe200078e00ff */
[----:B------:R-:W-:Y:S01]  /*2e90*/  CS2R R8, SRZ ;  /* 0x0000000000087805 */ /* 0x000fe2000001ff00 */
[----:B------:R-:W-:Y:S01]  /*2ea0*/  IMAD.MOV.U32 R10, RZ, RZ, RZ ;  /* 0x000000ffff0a7224 */ /* 0x000fe200078e00ff */
[----:B------:R-:W3:Y:S01]  /*2eb0*/  LDCU UR6, c[0x0][0x38c] ;  /* 0x00007180ff0677ac */ /* 0x000ee20008000800 */
[----:B------:R-:W-:Y:S01]  /*2ec0*/  UMOV UR15, URZ ;  /* 0x000000ff000f7c82 */ /* 0x000fe20008000000 */
[----:B------:R-:W-:Y:S01]  /*2ed0*/  UMOV UR14, URZ ;  /* 0x000000ff000e7c82 */ /* 0x000fe20008000000 */
[----:B--2---:R-:W-:Y:S01]  /*2ee0*/  ULEA UR5, UR5, UR4, 0x18 ;  /* 0x0000000405057291 */ /* 0x004fe2000f8ec0ff */
[----:B------:R-:W-:Y:S01]  /*2ef0*/  UMOV UR32, 0x0 ;  /* 0x0000000000207882 */ /* 0x000fe20000000000 */
[----:B------:R-:W-:-:S02]  /*2f00*/  UMOV UR33, 0x4200010 ;  /* 0x0420001000217882 */ /* 0x000fc40000000000 */
[----:B------:R-:W-:Y:S02]  /*2f10*/  UIADD3 UR9, UPT, UPT, UR5, 0x4400, URZ ;  /* 0x0000440005097890 */ /* 0x000fe4000fffe0ff */
[----:B------:R-:W-:Y:S02]  /*2f20*/  UIADD3 UR10, UPT, UPT, UR5, 0x14400, URZ ;  /* 0x00014400050a7890 */ /* 0x000fe4000fffe0ff */
[----:B----4-:R-:W-:Y:S01]  /*2f30*/  UIADD3 UR7, UPT, UPT, UR7, 0x7f, URZ ;  /* 0x0000007f07077890 */ /* 0x010fe2000fffe0ff */
[----:B-1----:R-:W1:Y:S01]  /*2f40*/  LDS R0, [UR5+0x140] ;  /* 0x00014005ff007984 */ /* 0x002e620008000800 */
[----:B------:R-:W-:Y:S02]  /*2f50*/  USHF.R.U32.HI UR9, URZ, 0x4, UR9 ;  /* 0x00000004ff097899 */ /* 0x000fe40008011609 */
[----:B------:R-:W-:Y:S02]  /*2f60*/  USHF.R.S32.HI UR4, URZ, 0x1f, UR7 ;  /* 0x0000001fff047899 */ /* 0x000fe40008011407 */
[----:B------:R-:W-:-:S02]  /*2f70*/  USHF.R.U32.HI UR10, URZ, 0x4, UR10 ;  /* 0x00000004ff0a7899 */ /* 0x000fc4000801160a */
[----:B------:R-:W-:Y:S02]  /*2f80*/  ULEA.HI UR4, UR4, UR7, URZ, 0x7 ;  /* 0x0000000704047291 */ /* 0x000fe4000f8f38ff */
[----:B------:R-:W-:Y:S02]  /*2f90*/  ULOP3.LUT UR9, UR9, 0x3fff, URZ, 0xc0, !UPT ;  /* 0x00003fff09097892 */ /* 0x000fe4000f8ec0ff */
[----:B------:R-:W-:Y:S02]  /*2fa0*/  USHF.R.S32.HI UR4, URZ, 0x7, UR4 ;  /* 0x00000007ff047899 */ /* 0x000fe40008011404 */
[----:B------:R-:W-:Y:S02]  /*2fb0*/  ULOP3.LUT UR10, UR10, 0x3fff, URZ, 0xc0, !UPT ;  /* 0x00003fff0a0a7892 */ /* 0x000fe4000f8ec0ff */
[----:B------:R-:W-:Y:S01]  /*2fc0*/  UISETP.LT.AND UP0, UPT, UR4, 0x1, UPT ;  /* 0x000000010400788c */ /* 0x000fe2000bf01270 */
[----:B------:R-:W-:Y:S01]  /*2fd0*/  UMOV UR30, 0x0 ;  /* 0x00000000001e7882 */ /* 0x000fe20000000000 */
[----:B------:R-:W-:-:S02]  /*2fe0*/  UMOV UR31, 0x4200010 ;  /* 0x04200010001f7882 */ /* 0x000fc40000000000 */
[----:B------:R-:W-:Y:S01]  /*2ff0*/  USEL UR8, UR4, 0x1, !UP0 ;  /* 0x0000000104087887 */ /* 0x000fe2000c000000 */
[----:B------:R-:W-:Y:S01]  /*3000*/  UMOV UR28, 0x0 ;  /* 0x00000000001c7882 */ /* 0x000fe20000000000 */
[----:B------:R-:W-:Y:S01]  /*3010*/  UMOV UR29, 0x4200010 ;  /* 0x04200010001d7882 */ /* 0x000fe20000000000 */
[----:B------:R-:W-:Y:S01]  /*3020*/  UMOV UR26, 0x0 ;  /* 0x00000000001a7882 */ /* 0x000fe20000000000 */
[----:B------:R-:W-:Y:S01]  /*3030*/  UMOV UR27, 0x4200010 ;  /* 0x04200010001b7882 */ /* 0x000fe20000000000 */
[----:B------:R-:W-:Y:S01]  /*3040*/  UMOV UR24, 0x0 ;  /* 0x0000000000187882 */ /* 0x000fe20000000000 */
[----:B------:R-:W-:Y:S01]  /*3050*/  UMOV UR25, 0x4200010 ;  /* 0x0420001000197882 */ /* 0x000fe20000000000 */
[----:B------:R-:W-:Y:S01]  /*3060*/  UMOV UR22, 0x0 ;  /* 0x0000000000167882 */ /* 0x000fe20000000000 */
[----:B------:R-:W-:Y:S01]  /*3070*/  UMOV UR23, 0x4200010 ;  /* 0x0420001000177882 */ /* 0x000fe20000000000 */
[----:B------:R-:W-:Y:S02]  /*3080*/  ULOP3.LUT UR9, UR9, 0x10000, URZ, 0xfc, !UPT ;  /* 0x0001000009097892 */ /* 0x000fe4000f8efcff */
[----:B------:R-:W-:-:S02]  /*3090*/  ULOP3.LUT UR10, UR10, 0x10000, URZ, 0xfc, !UPT ;  /* 0x000100000a0a7892 */ /* 0x000fc4000f8efcff */
[----:B------:R-:W-:Y:S02]  /*30a0*/  UIADD3 UR8, UPT, UPT, -UR8, URZ, URZ ;  /* 0x000000ff08087290 */ /* 0x000fe4000fffe1ff */
[----:B---3--:R-:W-:Y:S01]  /*30b0*/  UISETP.GE.AND UP3, UPT, UR6, 0x1, UPT ;  /* 0x000000010600788c */ /* 0x008fe2000bf66270 */
[----:B------:R-:W-:Y:S01]  /*30c0*/  UMOV UR20, 0x0 ;  /* 0x0000000000147882 */ /* 0x000fe20000000000 */
[----:B------:R-:W-:Y:S01]  /*30d0*/  UMOV UR21, 0x4200010 ;  /* 0x0420001000157882 */ /* 0x000fe20000000000 */
[----:B------:R-:W-:Y:S01]  /*30e0*/  UMOV UR18, 0x0 ;  /* 0x0000000000127882 */ /* 0x000fe20000000000 */
[----:B-1----:R-:W-:Y:S01]  /*30f0*/  R2UR UR16, R0 ;  /* 0x00000000001072ca */ /* 0x002fe200000e0000 */
[----:B------:R-:W-:-:S14]  /*3100*/  UMOV UR19, 0x4200010 ;  /* 0x0420001000137882 */ /* 0x000fdc0000000000 */
.L_x_59:
[----:B------:R-:W-:Y:S02]  /*3110*/  LEA R0, R10, UR5, 0x3 ;  /* 0x000000050a007c11 */ /* 0x000fe4000f8e18ff */
[----:B------:R-:W-:Y:S02]  /*3120*/  SHF.L.U32 R5, R9, 0x1f, RZ ;  /* 0x0000001f09057819 */ /* 0x000fe400000006ff */
[----:B------:R-:W-:Y:S01]  /*3130*/  PLOP3.LUT P0, PT, PT, PT, UP3, 0x80, 0x8 ;  /* 0x000000000008781c */ /* 0x000fe20003f0f038 */
[----:B------:R-:W-:Y:S01]  /*3140*/  VIADD R3, R0, 0xa0 ;  /* 0x000000a000037836 */ /* 0x000fe20000000000 */
[----:B-1----:R-:W1:Y:S02]  /*3150*/  SYNCS.PHASECHK.TRANS64.TRYWAIT P1, [R0+URZ+0x90], R5 ;  /* 0x00009005000075a7 */ /* 0x002e6400080211ff */
[----:B-1-3--:R-:W-:Y:S09]  /*3160*/  @!P1 BRA `(.L_x_53) ;  /* 0x0000005000fc9947 */ /* 0x00aff20003800000 */
.L_x_146:
[----:B------:R-:W-:Y:S01]  /*3170*/  LEA R4, R10, UR5, 0x4 ;  /* 0x000000050a047c11 */ /* 0x000fe2000f8e20ff */
[----:B------:R-:W-:Y:S01]  /*3180*/  @UP3 ULEA UR7, UR14, UR5, 0x3 ;  /* 0x000000050e073291 */ /* 0x000fe2000f8e18ff */
[----:B------:R-:W-:Y:S01]  /*3190*/  PLOP3.LUT P2, PT, PT, PT, PT, 0x80, 0x8 ;  /* 0x000000000008781c */ /* 0x000fe20003f4f070 */
[----:B------:R-:W-:Y:S01]  /*31a0*/  ULEA UR6, UR15, UR5, 0x3 ;  /* 0x000000050f067291 */ /* 0x000fe2000f8e18ff */
[----:B------:R-:W-:Y:S01]  /*31b0*/  PRMT R3, RZ, 0x654, R3 ;  /* 0x00000654ff037816 */ /* 0x000fe20000000003 */
[----:B------:R-:W-:Y:S01]  /*31c0*/  ULEA.HI UR11, UR15, UR15, URZ, 0x1 ;  /* 0x0000000f0f0b7291 */ /* 0x000fe2000f8f08ff */
[----:B-1----:R-:W1:Y:S01]  /*31d0*/  LDS.128 R4, [R4+0x120] ;  /* 0x0001200004047984 */ /* 0x002e620000000c00 */
[----:B------:R-:W-:Y:S02]  /*31e0*/  @P0 SHF.L.U32 R2, R8, 0x1f, RZ ;  /* 0x0000001f08020819 */ /* 0x000fe400000006ff */
[----:B------:R-:W-:Y:S01]  /*31f0*/  SHF.L.U32 R0, R11, 0x1f, RZ ;  /* 0x0000001f0b007819 */ /* 0x000fe200000006ff */
[----:B------:R-:W-:Y:S01]  /*3200*/  @!PT LDS RZ, [RZ] ;  /* 0x00000000fffff984 */ /* 0x000fe20000000800 */
[----:B------:R-:W-:Y:S01]  /*3210*/  @!PT LDS RZ, [RZ] ;  /* 0x00000000fffff984 */ /* 0x000fe20000000800 */
[----:B------:R-:W-:Y:S01]  /*3220*/  @!PT LDS RZ, [RZ] ;  /* 0x00000000fffff984 */ /* 0x000fe20000000800 */
[----:B------:R-:W-:Y:S01]  /*3230*/  @!PT LDS RZ, [RZ] ;  /* 0x00000000fffff984 */ /* 0x000fe20000000800 */
[----:B------:R2:W-:Y:S06]  /*3240*/  MEMBAR.ALL.CTA ;  /* 0x0000000000007992 */ /* 0x0005ec0000008000 */
[----:B--2---:R-:W2:Y:S02]  /*3250*/  FENCE.VIEW.ASYNC.S ;  /* 0x00000000000073c6 */ /* 0x004ea40000000000 */
[----:B--2---:R2:W-:Y:S01]  /*3260*/  SYNCS.ARRIVE.TRANS64.RED.A1T0 RZ, [R3+URZ], RZ ;  /* 0x000000ff03ff79a7 */ /* 0x0045e200081004ff */
[----:B------:R2:W3:Y:S01]  /*3270*/  @P0 SYNCS.PHASECHK.TRANS64.TRYWAIT P2, [UR7], R2 ;  /* 0x00000002ff0005a7 */ /* 0x0004e20008041107 */
[----:B------:R-:W-:-:S02]  /*3280*/  USHF.L.U32 UR7, UR11, 0x6, URZ ;  /* 0x000000060b077899 */ /* 0x000fc400080006ff */
[----:B------:R-:W-:Y:S01]  /*3290*/  ULOP3.LUT UR11, UR11, 0xffe, URZ, 0xc0, !UPT ;  /* 0x00000ffe0b0b7892 */ /* 0x000fe2000f8ec0ff */
[----:B-1----:R-:W-:Y:S01]  /*32a0*/  LOP3.LUT P1, RZ, R6, 0x1, RZ, 0xc0, !PT ;  /* 0x0000000106ff7812 */ /* 0x002fe2000782c0ff */
[----:B------:R-:W-:Y:S02]  /*32b0*/  ULOP3.LUT UR7, UR7, 0xffffff80, URZ, 0xc0, !UPT ;  /* 0xffffff8007077892 */ /* 0x000fe4000f8ec0ff */
[----:B------:R-:W-:Y:S02]  /*32c0*/  UIADD3 UR11, UPT, UPT, -UR11, UR15, URZ ;  /* 0x0000000f0b0b7290 */ /* 0x000fe4000fffe1ff */
[----:B------:R-:W-:-:S04]  /*32d0*/  UIADD3 UR7, UPT, UPT, UR16, UR7, URZ ;  /* 0x0000000710077290 */ /* 0x000fc8000fffe0ff */
[----:B------:R-:W-:Y:S01]  /*32e0*/  ULEA UR7, UR11, UR7, 0x14 ;  /* 0x000000070b077291 */ /* 0x000fe2000f8ea0ff */
[----:B------:R-:W1:Y:S02]  /*32f0*/  SYNCS.PHASECHK.TRANS64.TRYWAIT P0, [UR6+0xd0], R0 ;  /* 0x0000d000ff0075a7 */ /* 0x000e640008001106 */
[----:B-123--:R-:W-:Y:S09]  /*3300*/  @!P0 BRA `(.L_x_54) ;  /* 0x0000005000a88947 */ /* 0x00eff20003800000 */
.L_x_148:
[----:B------:R-:W-:Y:S01]  /*3310*/  IADD3 R10, PT, PT, R10, 0x1, RZ ;  /* 0x000000010a0a7810 */ /* 0x000fe20007ffe0ff */
[----:B------:R-:W-:Y:S06]  /*3320*/  BRA.U !UP3, `(.L_x_55) ;  /* 0x000000050b107547 */ /* 0x000fec000b800000 */
[----:B------:R-:W-:Y:S01]  /*3330*/  UPLOP3.LUT UP4, UPT, UPT, UPT, UPT, 0x40, 0x4 ;  /* 0x000000000004789c */ /* 0x000fe20003f8e870 */
[----:B------:R-:W-:Y:S01]  /*3340*/  UMOV UR13, UR8 ;  /* 0x00000008000d7c82 */ /* 0x000fe20008000000 */
[----:B------:R-:W-:Y:S01]  /*3350*/  UMOV UR12, UR4 ;  /* 0x00000004000c7c82 */ /* 0x000fe20008000000 */
[----:B------:R-:W-:-:S08]  /*3360*/  UMOV UR17, UR14 ;  /* 0x0000000e00117c82 */ /* 0x000fd00008000000 */
.L_x_58:
[----:B------:R-:W-:Y:S02]  /*3370*/  UIADD3 UR13, UPT, UPT, UR13, 0x1, URZ ;  /* 0x000000010d0d7890 */ /* 0x000fe4000fffe0ff */
[----:B--2---:R-:W-:Y:S02]  /*3380*/  ULEA UR11, UR17, UR5, 0x3 ;  /* 0x00000005110b7291 */ /* 0x004fe4000f8e18ff */
[----:B------:R-:W-:Y:S01]  /*3390*/  UISETP.NE.AND UP0, UPT, UR13, URZ, UPT ;  /* 0x000000ff0d00728c */ /* 0x000fe2000bf05270 */
[----:B---3--:R-:W-:Y:S10]  /*33a0*/  @P2 BRA `(.L_x_56) ;  /* 0x00000000000c2947 */ /* 0x008ff40003800000 */
[----:B-1----:R-:W-:Y:S04]  /*33b0*/  SHF.L.U32 R3, R8, 0x1f, RZ ;  /* 0x0000001f08037819 */ /* 0x002fe800000006ff */
[----:B------:R-:W1:Y:S02]  /*33c0*/  SYNCS.PHASECHK.TRANS64.TRYWAIT P0, [UR11], R3 ;  /* 0x00000003ff0075a7 */ /* 0x000e64000800110b */
[----:B-1----:R-:W-:Y:S05]  /*33d0*/  @!P0 BRA `(.L_x_57) ;  /* 0x00000050008c8947 */ /* 0x002fea0003800000 */
.L_x_56:
[----:B------:R-:W-:Y:S01]  /*33e0*/  UISETP.NE.AND UP1, UPT, UR12, 0x1, UPT ;  /* 0x000000010c00788c */ /* 0x000fe2000bf25270 */
[----:B------:R-:W-:Y:S01]  /*33f0*/  PLOP3.LUT P2, PT, PT, PT, PT, 0x80, 0x8 ;  /* 0x000000000008781c */ /* 0x000fe20003f4f070 */
[----:B------:R-:W-:Y:S02]  /*3400*/  UIADD3 UR14, UPT, UPT, UR17, 0x1, URZ ;  /* 0x00000001110e7890 */ /* 0x000fe4000fffe0ff */
[----:B------:R-:W-:Y:S02]  /*3410*/  ULEA UR64, UR17, UR10, 0xb ;  /* 0x0000000a11407291 */ /* 0x000fe4000f8e58ff */
[----:B------:R-:W-:Y:S01]  /*3420*/  UISETP.NE.AND UP2, UPT, UR14, 0x4, UPT ;  /* 0x000000040e00788c */ /* 0x000fe2000bf45270 */
[----:B------:R-:W-:Y:S01]  /*3430*/  PLOP3.LUT P0, PT, PT, PT, UP1, 0x80, 0x8 ;  /* 0x000000000008781c */ /* 0x000fe20003f0f018 */
[----:B------:R-:W-:Y:S02]  /*3440*/  ULEA UR62, UR17, UR9, 0xa ;  /* 0x00000009113e7291 */ /* 0x000fe4000f8e50ff */
[----:B------:R-:W-:Y:S02]  /*3450*/  USEL UR35, URZ, 0x1, UP2 ;  /* 0x00000001ff237887 */ /* 0x000fe40009000000 */
[----:B------:R-:W-:Y:S02]  /*3460*/  USEL UR14, UR14, URZ, UP2 ;  /* 0x000000ff0e0e7287 */ /* 0x000fe40009000000 */
[----:B------:R-:W-:Y:S02]  /*3470*/  UIADD3 UR60, UPT, UPT, UR64, 0x2, URZ ;  /* 0x00000002403c7890 */ /* 0x000fe4000fffe0ff */
[----:B------:R-:W-:Y:S01]  /*3480*/  @UP1 ULEA UR34, UR14, UR5, 0x3 ;  /* 0x000000050e221291 */ /* 0x000fe2000f8e18ff */
[----:B------:R-:W-:Y:S01]  /*3490*/  LOP3.LUT R8, R8, UR35, RZ, 0x3c, !PT ;  /* 0x0000002308087c12 */ /* 0x000fe2000f8e3cff */
[----:B------:R-:W-:Y:S02]  /*34a0*/  UIADD3 UR58, UPT, UPT, UR62, 0x2, URZ ;  /* 0x000000023e3a7890 */ /* 0x000fe4000fffe0ff */
[----:B------:R-:W-:Y:S01]  /*34b0*/  UIADD3 UR56, UPT, UPT, UR64, 0x4, URZ ;  /* 0x0000000440387890 */ /* 0x000fe2000fffe0ff */
[----:B-1----:R-:W-:Y:S01]  /*34c0*/  @P0 SHF.L.U32 R0, R8, 0x1f, RZ ;  /* 0x0000001f08000819 */ /* 0x002fe200000006ff */
[----:B------:R-:W-:Y:S02]  /*34d0*/  UIADD3 UR54, UPT, UPT, UR62, 0x4, URZ ;  /* 0x000000043e367890 */ /* 0x000fe4000fffe0ff */
[----:B------:R-:W-:Y:S01]  /*34e0*/  UIADD3 UR52, UPT, UPT, UR64, 0x6, URZ ;  /* 0x0000000640347890 */ /* 0x000fe2000fffe0ff */
[----:B------:R2:W3:Y:S01]  /*34f0*/  @P0 SYNCS.PHASECHK.TRANS64.TRYWAIT P2, [UR34], R0 ;  /* 0x00000000ff0005a7 */ /* 0x0004e20008041122 */
[----:B------:R-:W-:Y:S02]  /*3500*/  UIADD3 UR50, UPT, UPT, UR62, 0x6, URZ ;  /* 0x000000063e327890 */ /* 0x000fe4000fffe0ff */
        /* <DEDUP_REMOVED lines=9> */
[----:B------:R-:W-:Y:S01]  /*35a0*/  UIADD3 UR12, UPT, UPT, UR12, -0x1, URZ ;  /* 0xffffffff0c0c7890 */ /* 0x000fe2000fffe0ff */
[----:B------:R-:W-:Y:S01]  /*35b0*/  UMOV UR65, 0x40004040 ;  /* 0x4000404000417882 */ /* 0x000fe20000000000 */
[----:B------:R-:W-:Y:S01]  /*35c0*/  UMOV UR63, 0x40004040 ;  /* 0x40004040003f7882 */ /* 0x000fe20000000000 */
[----:B------:R-:W-:Y:S01]  /*35d0*/  UMOV UR61, 0x40004040 ;  /* 0x40004040003d7882 */ /* 0x000fe20000000000 */
[----:B------:R2:W-:Y:S01]  /*35e0*/  UTCHMMA gdesc[UR62], gdesc[UR64], tmem[UR7], tmem[UR32], idesc[UR33], UP4 ;  /* 0x00ff20403e0075ea */ /* 0x0005e2000a000007 */
[----:B------:R-:W-:Y:S01]  /*35f0*/  UPLOP3.LUT UP4, UPT, UPT, UPT, UPT, 0x80, 0x8 ;  /* 0x000000000008789c */ /* 0x000fe20003f8f070 */
[----:B------:R-:W-:Y:S01]  /*3600*/  UMOV UR59, 0x40004040 ;  /* 0x40004040003b7882 */ /* 0x000fe20000000000 */
[----:B------:R-:W-:Y:S01]  /*3610*/  UMOV UR57, 0x40004040 ;  /* 0x4000404000397882 */ /* 0x000fe20000000000 */
[----:B------:R2:W-:Y:S01]  /*3620*/  UTCHMMA gdesc[UR58], gdesc[UR60], tmem[UR7], tmem[UR30], idesc[UR31], UPT ;  /* 0x00ff1e3c3a0075ea */ /* 0x0005e2000b800007 */
        /* <DEDUP_REMOVED lines=14> */
[----:B------:R-:W-:Y:S01]  /*3710*/  UMOV UR35, 0x40004040 ;  /* 0x4000404000237882 */ /* 0x000fe20000000000 */
[----:B------:R2:W-:Y:S01]  /*3720*/  UTCHMMA gdesc[UR38], gdesc[UR40], tmem[UR7], tmem[UR20], idesc[UR21], UPT ;  /* 0x00ff1428260075ea */ /* 0x0005e2000b800007 */
[----:B------:R2:W-:Y:S01]  /*3730*/  UTCHMMA gdesc[UR34], gdesc[UR36], tmem[UR7], tmem[UR18], idesc[UR19], UPT ;  /* 0x00ff1224220075ea */ /* 0x0005e2000b800007 */
[----:B------:R2:W-:Y:S01]  /*3740*/  UTCBAR [UR11], URZ ;  /* 0x000000ff0b0073e9 */ /* 0x0005e200080000ff */
[----:B------:R-:W-:Y:S01]  /*3750*/  UMOV UR17, UR14 ;  /* 0x0000000e00117c82 */ /* 0x000fe20008000000 */
[----:B------:R-:W-:Y:S05]  /*3760*/  BRA.U UP0, `(.L_x_58) ;  /* 0xfffffffd00007547 */ /* 0x000fea000b83ffff */
.L_x_55:
[----:B------:R-:W-:Y:S01]  /*3770*/  UIADD3 UR15, UPT, UPT, UR15, 0x1, URZ ;  /* 0x000000010f0f7890 */ /* 0x000fe2000fffe0ff */
[C---:B------:R-:W-:Y:S01]  /*3780*/  ISETP.NE.AND P0, PT, R10.reuse, 0x2, PT ;  /* 0x000000020a00780c */ /* 0x040fe20003f05270 */
[----:B--2---:R-:W-:Y:S02]  /*3790*/  UIADD3 UR7, UPT, UPT, UR6, 0xb0, URZ ;  /* 0x000000b006077890 */ /* 0x004fe4000fffe0ff */
[----:B------:R-:W-:Y:S01]  /*37a0*/  UISETP.NE.AND UP0, UPT, UR15, 0x4, UPT ;  /* 0x000000040f00788c */ /* 0x000fe2000bf05270 */
[----:B-1----:R-:W-:Y:S02]  /*37b0*/  SEL R0, RZ, 0x1, P0 ;  /* 0x00000001ff007807 */ /* 0x002fe40000000000 */
[----:B------:R-:W-:Y:S01]  /*37c0*/  SEL R10, R10, RZ, P0 ;  /* 0x000000ff0a0a7207 */ /* 0x000fe20000000000 */
[----:B------:R-:W-:Y:S01]  /*37d0*/  USEL UR6, URZ, 0x1, UP0 ;  /* 0x00000001ff067887 */ /* 0x000fe20008000000 */
[----:B------:R-:W-:Y:S01]  /*37e0*/  LOP3.LUT R9, R9, R0, RZ, 0x3c, !PT ;  /* 0x0000000009097212 */ /* 0x000fe200078e3cff */
[----:B------:R-:W-:Y:S01]  /*37f0*/  USEL UR15, UR15, URZ, UP0 ;  /* 0x000000ff0f0f7287 */ /* 0x000fe20008000000 */
[----:B------:R1:W-:Y:S03]  /*3800*/  UTCBAR [UR7], URZ ;  /* 0x000000ff070073e9 */ /* 0x0003e600080000ff */
[----:B------:R-:W-:Y:S01]  /*3810*/  LOP3.LUT R11, R11, UR6, RZ, 0x3c, !PT ;  /* 0x000000060b0b7c12 */ /* 0x000fe2000f8e3cff */
[----:B------:R-:W-:Y:S07]  /*3820*/  @P1 BRA `(.L_x_59) ;  /* 0xfffffff800381947 */ /* 0x000fee000383ffff */
[----:B------:R-:W2:Y:S01]  /*3830*/  S2UR UR4, SR_CgaCtaId ;  /* 0x00000000000479c3 */ /* 0x000ea20000008800 */
[----:B------:R-:W-:Y:S01]  /*3840*/  ELECT P0, URZ, PT ;  /* 0x0000000000ff782f */ /* 0x000fe20003800000 */
[----:B------:R-:W-:Y:S01]  /*3850*/  IMAD.MOV.U32 R0, RZ, RZ, 0x1 ;  /* 0x00000001ff007424 */ /* 0x000fe200078e00ff */
[----:B------:R-:W-:Y:S01]  /*3860*/  UIADD3 UR5, UPT, UPT, UR5, 0xd0, URZ ;  /* 0x000000d005057890 */ /* 0x000fe2000fffe0ff */
[----:B------:R-:W-:Y:S01]  /*3870*/  SHF.L.U32 R3, R11, 0x1f, RZ ;  /* 0x0000001f0b037819 */ /* 0x000fe200000006ff */
[----:B------:R-:W-:-:S03]  /*3880*/  UMOV UR6, 0x40 ;  /* 0x0000004000067882 */ /* 0x000fc60000000000 */
[----:B------:R-:W-:Y:S01]  /*3890*/  UVIRTCOUNT.DEALLOC.SMPOOL 0x80 ;  /* 0x000000800000784c */ /* 0x000fe20000000000 */
[----:B--2---:R-:W-:Y:S02]  /*38a0*/  ULEA UR4, UR4, UR6, 0x18 ;  /* 0x0000000604047291 */ /* 0x004fe4000f8ec0ff */
[----:B------:R-:W-:-:S07]  /*38b0*/  ULEA UR6, UR15, UR5, 0x3 ;  /* 0x000000050f067291 */ /* 0x000fce000f8e18ff */
[----:B------:R2:W-:Y:S02]  /*38c0*/  @P0 STS.U8 [UR4+0x1c], R0 ;  /* 0x00001c00ff000988 */ /* 0x0005e40008000004 */
[----:B------:R-:W4:Y:S02]  /*38d0*/  SYNCS.PHASECHK.TRANS64.TRYWAIT P0, [UR6], R3 ;  /* 0x00000003ff0075a7 */ /* 0x000f240008001106 */
[----:B--2-4-:R-:W-:Y:S05]  /*38e0*/  @!P0 BRA `(.L_x_60) ;  /* 0x0000004c00608947 */ /* 0x014fea0003800000 */
.L_x_151:
[----:B-1----:R-:W-:-:S04]  /*38f0*/  UIADD3 UR7, UPT, UPT, UR15, 0x1, URZ ;  /* 0x000000010f077890 */ /* 0x002fc8000fffe0ff */
[----:B------:R-:W-:-:S04]  /*3900*/  UISETP.NE.AND UP0, UPT, UR7, 0x4, UPT ;  /* 0x000000040700788c */ /* 0x000fc8000bf05270 */
[----:B------:R-:W-:Y:S02]  /*3910*/  USEL UR8, URZ, 0x1, UP0 ;  /* 0x00000001ff087887 */ /* 0x000fe40008000000 */
[----:B------:R-:W-:-:S04]  /*3920*/  USEL UR7, UR7, URZ, UP0 ;  /* 0x000000ff07077287 */ /* 0x000fc80008000000 */
[----:B------:R-:W-:Y:S01]  /*3930*/  ULEA UR6, UR7, UR5, 0x3 ;  /* 0x0000000507067291 */ /* 0x000fe2000f8e18ff */
[----:B------:R-:W-:-:S04]  /*3940*/  LOP3.LUT R2, R11, UR8, RZ, 0x3c, !PT ;  /* 0x000000080b027c12 */ /* 0x000fc8000f8e3cff */
[----:B--2---:R-:W-:-:S04]  /*3950*/  SHF.L.U32 R3, R2, 0x1f, RZ ;  /* 0x0000001f02037819 */ /* 0x004fc800000006ff */
[----:B------:R-:W1:Y:S02]  /*3960*/  SYNCS.PHASECHK.TRANS64.TRYWAIT P0, [UR6], R3 ;  /* 0x00000003ff0075a7 */ /* 0x000e640008001106 */
[----:B-1----:R-:W-:Y:S05]  /*3970*/  @!P0 BRA `(.L_x_61) ;  /* 0x0000004c00548947 */ /* 0x002fea0003800000 */
.L_x_153:
        /* <DEDUP_REMOVED lines=9> */
.L_x_155:
[----:B------:R-:W-:-:S04]  /*3a10*/  UIADD3 UR7, UPT, UPT, UR7, 0x1, URZ ;  /* 0x0000000107077890 */ /* 0x000fc8000fffe0ff */
[----:B------:R-:W-:-:S04]  /*3a20*/  UISETP.NE.AND UP0, UPT, UR7, 0x4, UPT ;  /* 0x000000040700788c */ /* 0x000fc8000bf05270 */
[----:B------:R-:W-:Y:S02]  /*3a30*/  USEL UR6, URZ, 0x1, UP0 ;  /* 0x00000001ff067887 */ /* 0x000fe40008000000 */
[----:B------:R-:W-:-:S04]  /*3a40*/  USEL UR7, UR7, URZ, UP0 ;  /* 0x000000ff07077287 */ /* 0x000fc80008000000 */
[----:B------:R-:W-:Y:S01]  /*3a50*/  ULEA UR7, UR7, UR5, 0x3 ;  /* 0x0000000507077291 */ /* 0x000fe2000f8e18ff */
[----:B-1----:R-:W-:-:S04]  /*3a60*/  LOP3.LUT R3, R2, UR6, RZ, 0x3c, !PT ;  /* 0x0000000602037c12 */ /* 0x002fc8000f8e3cff */
[----:B------:R-:W-:-:S04]  /*3a70*/  SHF.L.U32 R3, R3, 0x1f, RZ ;  /* 0x0000001f03037819 */ /* 0x000fc800000006ff */
[----:B------:R-:W1:Y:S02]  /*3a80*/  SYNCS.PHASECHK.TRANS64.TRYWAIT P0, [UR7], R3 ;  /* 0x00000003ff0075a7 */ /* 0x000e640008001107 */
[----:B-1----:R-:W-:Y:S05]  /*3a90*/  @!P0 BRA `(.L_x_63) ;  /* 0x0000004c003c8947 */ /* 0x002fea0003800000 */
.L_x_157:
[----:B------:R-:W-:Y:S01]  /*3aa0*/  NOP ;  /* 0x0000000000007918 */ /* 0x000fe20000000000 */
[----:B-1----:R-:W1:Y:S01]  /*3ab0*/  LDS R0, [UR4+0x14] ;  /* 0x00001404ff007984 */ /* 0x002e620008000800 */
[----:B------:R-:W-:Y:S01]  /*3ac0*/  ULOP3.LUT UR6, UR16, 0xffff, URZ, 0xc0, !UPT ;  /* 0x0000ffff10067892 */ /* 0x000fe2000f8ec0ff */
[----:B------:R-:W-:Y:S01]  /*3ad0*/  UMOV UR8, 0xffff ;  /* 0x0000ffff00087882 */ /* 0x000fe20000000000 */
[----:B------:R-:W-:Y:S02]  /*3ae0*/  UMOV UR5, 0x1 ;  /* 0x0000000100057882 */ /* 0x000fe40000000000 */
[----:B------:R-:W-:-:S04]  /*3af0*/  USHF.R.U32.HI UR6, URZ, 0x5, UR6 ;  /* 0x00000005ff067899 */ /* 0x000fc80008011606 */
[----:B------:R-:W-:Y:S02]  /*3b00*/  USHF.L.U32 UR8, UR8, UR6, URZ ;  /* 0x0000000608087299 */ /* 0x000fe400080006ff */
[----:B------:R-:W-:-:S04]  /*3b10*/  USHF.L.U32 UR5, UR5, UR6, URZ ;  /* 0x0000000605057299 */ /* 0x000fc800080006ff */
[----:B-1----:R-:W-:-:S04]  /*3b20*/  LOP3.LUT R0, R0, UR8, RZ, 0xc0, !PT ;  /* 0x0000000800007c12 */ /* 0x002fc8000f8ec0ff */
[----:B------:R-:W-:-:S13]  /*3b30*/  ISETP.NE.AND P0, PT, R0, UR8, PT ;  /* 0x0000000800007c0c */ /* 0x000fda000bf05270 */
[----:B------:R-:W-:Y:S05]  /*3b40*/  @P0 BRA `(.L_x_64) ;  /* 0x0000000000580947 */ /* 0x000fea0003800000 */
[----:B------:R-:W1:Y:S02]  /*3b50*/  LDS R0, [UR4+0x18] ;  /* 0x00001804ff007984 */ /* 0x000e640008000800 */
[----:B-1----:R-:W-:-:S04]  /*3b60*/  LOP3.LUT R0, R0, UR5, RZ, 0xc0, !PT ;  /* 0x0000000500007c12 */ /* 0x002fc8000f8ec0ff */
[----:B------:R-:W-:-:S13]  /*3b70*/  ISETP.NE.AND P0, PT, R0, UR5, PT ;  /* 0x0000000500007c0c */ /* 0x000fda000bf05270 */
[----:B------:R-:W-:Y:S05]  /*3b80*/  @P0 BRA `(.L_x_65) ;  /* 0x00000000003c0947 */ /* 0x000fea0003800000 */
[----:B------:R-:W1:Y:S01]  /*3b90*/  S2R R2, SR_LANEID ;  /* 0x0000000000027919 */ /* 0x000e620000000000 */
[----:B------:R-:W-:Y:S01]  /*3ba0*/  ULOP3.LUT UR8, URZ, UR8, URZ, 0x33, !UPT ;  /* 0x00000008ff087292 */ /* 0x000fe2000f8e33ff */
[----:B------:R-:W-:Y:S01]  /*3bb0*/  LOP3.LUT R4, RZ, UR5, RZ, 0x33, !PT ;  /* 0x00000005ff047c12 */ /* 0x000fe2000f8e33ff */
[----:B------:R-:W-:Y:S02]  /*3bc0*/  VOTEU.ANY UR7, UPT, PT ;  /* 0x0000000000077886 */ /* 0x000fe400038e0100 */
[----:B------:R-:W-:Y:S01]  /*3bd0*/  UFLO.U32 UR7, UR7 ;  /* 0x00000007000772bd */ /* 0x000fe200080e0000 */
[----:B------:R-:W2:Y:S01]  /*3be0*/  REDUX UR5, R4 ;  /* 0x00000000040573c4 */ /* 0x000ea20000000000 */
[----:B------:R-:W-:-:S06]  /*3bf0*/  IMAD.U32 R0, RZ, RZ, UR8 ;  /* 0x00000008ff007e24 */ /* 0x000fcc000f8e00ff */
[----:B------:R4:W-:Y:S01]  /*3c00*/  UTCATOMSWS.AND URZ, UR8 ;  /* 0x0000000800ff79e3 */ /* 0x0009e20008000000 */
[----:B------:R-:W3:Y:S01]  /*3c10*/  REDUX UR6, R0 ;  /* 0x00000000000673c4 */ /* 0x000ee20000000000 */
[----:B-1----:R-:W-:Y:S01]  /*3c20*/  ISETP.EQ.U32.AND P0, PT, R2, UR7, PT ;  /* 0x0000000702007c0c */ /* 0x002fe2000bf02070 */
[----:B--2---:R-:W-:Y:S01]  /*3c30*/  IMAD.U32 R2, RZ, RZ, UR5 ;  /* 0x00000005ff027e24 */ /* 0x004fe2000f8e00ff */
[----:B---3--:R-:W-:-:S11]  /*3c40*/  MOV R3, UR6 ;  /* 0x0000000600037c02 */ /* 0x008fd60008000f00 */
[----:B------:R4:W-:Y:S04]  /*3c50*/  @P0 ATOMS.AND RZ, [UR4+0x14], R3 ;  /* 0x00001403ffff098c */ /* 0x0009e8000a800004 */
[----:B------:R4:W-:Y:S01]  /*3c60*/  @P0 ATOMS.AND RZ, [UR4+0x18], R2 ;  /* 0x00001802ffff098c */ /* 0x0009e2000a800004 */
[----:B------:R-:W-:Y:S05]  /*3c70*/  BRA `(.L_x_66) ;  /* 0x0000000000147947 */ /* 0x000fea0003800000 */
.L_x_65:
[----:B------:R-:W-:Y:S02]  /*3c80*/  MOV R2, 0x3ca0 ;  /* 0x00003ca000027802 */ /* 0x000fe40000000f00 */
[----:B---3-5:R-:W-:Y:S05]  /*3c90*/  CALL.REL.NOINC `($__internal_0_$__cuda_sm10x_tcgen05_guardrail_trap_col_being_dealloced_not_returned_by_alloc) ;  /* 0x0000005000247944 */ /* 0x028fea0003c00000 */
[----:B------:R-:W-:Y:S05]  /*3ca0*/  BRA `(.L_x_66) ;  /* 0x0000000000087947 */ /* 0x000fea0003800000 */
.L_x_64:
[----:B------:R-:W-:Y:S02]  /*3cb0*/  MOV R2, 0x3cd0 ;  /* 0x00003cd000027802 */ /* 0x000fe40000000f00 */
[----:B---3-5:R-:W-:Y:S05]  /*3cc0*/  CALL.REL.NOINC `($__internal_2_$__cuda_sm10x_tcgen05_guardrail_trap_unallocated_columns_being_dealloced) ;  /* 0x0000005000307944 */ /* 0x028fea0003c00000 */
.L_x_66:
[----:B------:R-:W-:Y:S01]  /*3cd0*/  NOP ;  /* 0x0000000000007918 */ /* 0x000fe20000000000 */
[----:B----4-:R-:W-:Y:S05]  /*3ce0*/  EXIT ;  /* 0x000000000000794d */ /* 0x010fea0003800000 */
.L_x_48:
[----:B------:R-:W-:-:S09]  /*3cf0*/  UISETP.NE.OR UP2, UPT, UR8, 0x3, !UP2 ;  /* 0x000000030800788c */ /* 0x000fd2000d745670 */
[----:B------:R-:W-:Y:S05]  /*3d00*/  BRA.U UP2, `(.L_x_67) ;  /* 0x0000001102147547 */ /* 0x000fea000b800000 */
[----:B------:R-:W1:Y:S01]  /*3d10*/  LDC R0, c[0x0][0xb30] ;  /* 0x0002cc00ff007b82 */ /* 0x000e620000000800 */
[----:B------:R-:W2:Y:S01]  /*3d20*/  LDCU.64 UR8, c[0x0][0x888] ;  /* 0x00011100ff0877ac */ /* 0x000ea20008000a00 */
[----:B------:R-:W-:Y:S02]  /*3d30*/  HFMA2 R25, -RZ, RZ, 0, 0 ;  /* 0x00000000ff197431 */ /* 0x000fe400000001ff */
[----:B------:R-:W-:Y:S01]  /*3d40*/  IMAD.MOV.U32 R32, RZ, RZ, 0x1 ;  /* 0x00000001ff207424 */ /* 0x000fe200078e00ff */
[----:B------:R-:W-:Y:S01]  /*3d50*/  MOV R23, 0x1000 ;  /* 0x0000100000177802 */ /* 0x000fe20000000f00 */
[----:B------:R-:W4:Y:S01]  /*3d60*/  LDCU.64 UR4, c[0x0][0x890] ;  /* 0x00011200ff0477ac */ /* 0x000f220008000a00 */
[----:B------:R-:W-:Y:S01]  /*3d70*/  IMAD.MOV.U32 R27, RZ, RZ, RZ ;  /* 0x000000ffff1b7224 */ /* 0x000fe200078e00ff */
[----:B------:R-:W3:Y:S01]  /*3d80*/  LDC R19, c[0x0][0x370] ;  /* 0x0000dc00ff137b82 */ /* 0x000ee20000000800 */
[----:B------:R-:W-:Y:S01]  /*3d90*/  UMOV UR7, 0x400 ;  /* 0x0000040000077882 */ /* 0x000fe20000000000 */
[----:B------:R-:W-:-:S02]  /*3da0*/  UPLOP3.LUT UP1, UPT, UPT, UPT, UPT, 0x40, 0x4 ;  /* 0x000000000004789c */ /* 0x000fc40003f2e870 */
[----:B------:R-:W-:-:S04]  /*3db0*/  ULEA UR7, UR37, UR7, 0x18 ;  /* 0x0000000725077291 */ /* 0x000fc8000f8ec0ff */
[----:B------:R-:W3:Y:S01]  /*3dc0*/  LDC R2, c[0x0][0xb0c] ;  /* 0x0002c300ff027b82 */ /* 0x000ee20000000800 */
[----:B------:R-:W-:Y:S02]  /*3dd0*/  UIADD3 UR13, UPT, UPT, UR7, 0x58, URZ ;  /* 0x00000058070d7890 */ /* 0x000fe4000fffe0ff */
[----:B--2---:R-:W-:Y:S02]  /*3de0*/  UISETP.NE.U32.AND UP2, UPT, UR8, URZ, UPT ;  /* 0x000000ff0800728c */ /* 0x004fe4000bf45070 */
[----:B------:R-:W-:Y:S02]  /*3df0*/  UIADD3 UR33, UPT, UPT, UR7, 0x40, URZ ;  /* 0x0000004007217890 */ /* 0x000fe4000fffe0ff */
[----:B----4-:R-:W-:Y:S01]  /*3e00*/  UISETP.NE.U32.AND UP3, UPT, UR4, URZ, UPT ;  /* 0x000000ff0400728c */ /* 0x010fe2000bf65070 */
[----:B------:R-:W2:Y:S01]  /*3e10*/  LDC R18, c[0x0][0xb20] ;  /* 0x0002c800ff127b82 */ /* 0x000ea20000000800 */
[----:B-1----:R-:W-:Y:S01]  /*3e20*/  ISETP.NE.AND P1, PT, R0, 0x1, PT ;  /* 0x000000010000780c */ /* 0x002fe20003f25270 */
[----:B------:R-:W-:-:S02]  /*3e30*/  UISETP.NE.AND.EX UP2, UPT, UR9, URZ, UPT, UP2 ;  /* 0x000000ff0900728c */ /* 0x000fc4000bf45320 */
[----:B------:R-:W-:Y:S02]  /*3e40*/  UIADD3 UR25, UPT, UPT, UR7, 0x48, URZ ;  /* 0x0000004807197890 */ /* 0x000fe4000fffe0ff */
[----:B------:R-:W-:Y:S02]  /*3e50*/  UIADD3 UR17, UPT, UPT, UR7, 0x50, URZ ;  /* 0x0000005007117890 */ /* 0x000fe4000fffe0ff */
[----:B------:R-:W1:Y:S01]  /*3e60*/  LDC.64 R36, c[0x0][0x348] ;  /* 0x0000d200ff247b82 */ /* 0x000e620000000a00 */
[----:B------:R-:W-:Y:S02]  /*3e70*/  UPRMT UR13, UR37, 0x654, UR13 ;  /* 0x00000654250d7896 */ /* 0x000fe4000800000d */
[----:B------:R-:W-:-:S05]  /*3e80*/  UISETP.NE.AND.EX UP3, UPT, UR5, URZ, UPT, UP3 ;  /* 0x000000ff0500728c */ /* 0x000fca000bf65330 */
[----:B------:R-:W4:Y:S08]  /*3e90*/  LDC.64 R16, c[0x0][0xb10] ;  /* 0x0002c400ff107b82 */ /* 0x000f300000000a00 */
[----:B------:R-:W1:Y:S08]  /*3ea0*/  LDC.64 R6, c[0x0][0xb18] ;  /* 0x0002c600ff067b82 */ /* 0x000e700000000a00 */
[----:B------:R-:W1:Y:S08]  /*3eb0*/  LDC.64 R4, c[0x0][0xb28] ;  /* 0x0002ca00ff047b82 */ /* 0x000e700000000a00 */
[----:B--23--:R-:W1:Y:S02]  /*3ec0*/  LDC R22, c[0x0][0x374] ;  /* 0x0000dd00ff167b82 */ /* 0x00ce640000000800 */
.L_x_78:
[----:B------:R-:W-:Y:S02]  /*3ed0*/  LEA R0, R27, UR7, 0x3 ;  /* 0x000000071b007c11 */ /* 0x000fe4000f8e18ff */
[----:B------:R-:W-:Y:S02]  /*3ee0*/  SHF.L.U32 R3, R25, 0x1f, RZ ;  /* 0x0000001f19037819 */ /* 0x000fe400000006ff */
[----:B------:R-:W-:Y:S02]  /*3ef0*/  LEA R28, R27, UR7, 0x4 ;  /* 0x000000071b1c7c11 */ /* 0x000fe4000f8e20ff */
[----:B--2---:R-:W2:Y:S02]  /*3f00*/  SYNCS.PHASECHK.TRANS64.TRYWAIT P0, [R0+URZ+0x90], R3 ;  /* 0x00009003000075a7 */ /* 0x004ea400080011ff */
[----:B--2---:R-:W-:Y:S05]  /*3f10*/  @!P0 BRA `(.L_x_68) ;  /* 0x0000004800348947 */ /* 0x004fea0003800000 */
.L_x_158:
[----:B------:R-:W-:Y:S01]  /*3f20*/  ISETP.GE.AND P0, PT, R26, 0x1, PT ;  /* 0x000000011a00780c */ /* 0x000fe20003f06270 */
[----:B------:R-:W3:Y:S01]  /*3f30*/  LDS.128 R28, [R28+0x120] ;  /* 0x000120001c1c7984 */ /* 0x000ee20000000c00 */
[----:B--2---:R-:W-:Y:S01]  /*3f40*/  VIADD R0, R0, 0xa0 ;  /* 0x000000a000007836 */ /* 0x004fe20000000000 */
[----:B------:R-:W-:Y:S01]  /*3f50*/  @!PT LDS RZ, [RZ] ;  /* 0x00000000fffff984 */ /* 0x000fe20000000800 */
[----:B------:R-:W-:Y:S01]  /*3f60*/  @!PT LDS RZ, [RZ] ;  /* 0x00000000fffff984 */ /* 0x000fe20000000800 */
[----:B------:R-:W-:Y:S01]  /*3f70*/  @!PT LDS RZ, [RZ] ;  /* 0x00000000fffff984 */ /* 0x000fe20000000800 */
[----:B------:R-:W-:Y:S01]  /*3f80*/  @!PT LDS RZ, [RZ] ;  /* 0x00000000fffff984 */ /* 0x000fe20000000800 */
[----:B------:R2:W-:Y:S06]  /*3f90*/  MEMBAR.ALL.CTA ;  /* 0x0000000000007992 */ /* 0x0005ec0000008000 */
[----:B--2---:R-:W2:Y:S01]  /*3fa0*/  FENCE.VIEW.ASYNC.S ;  /* 0x00000000000073c6 */ /* 0x004ea20000000000 */
[----:B------:R-:W-:Y:S04]  /*3fb0*/  PRMT R0, RZ, 0x654, R0 ;  /* 0x00000654ff007816 */ /* 0x000fe80000000000 */
[----:B--2---:R2:W-:Y:S01]  /*3fc0*/  SYNCS.ARRIVE.TRANS64.RED.A1T0 RZ, [R0+URZ], RZ ;  /* 0x000000ff00ff79a7 */ /* 0x0045e200081004ff */
[----:B---3--:R-:W-:Y:S11]  /*3fd0*/  LOP3.LUT P3, RZ, R30, 0x1, RZ, 0xc0, !PT ;  /* 0x000000011eff7812 */ /* 0x008ff6000786c0ff */
[----:B------:R-:W-:Y:S02]  /*3fe0*/  @!UPT UIADD3 URZ, UPT, UPT, URZ, URZ, URZ ;  /* 0x000000fffffff290 */ /* 0x000fe4000fffe0ff */
[----:B------:R-:W-:Y:S02]  /*3ff0*/  @P3 MOV R13, R28 ;  /* 0x0000001c000d3202 */ /* 0x000fe40000000f00 */
[----:B------:R-:W-:Y:S01]  /*4000*/  @P3 LOP3.LUT R8, R29, 0xffff, RZ, 0xc0, !PT ;  /* 0x0000ffff1d083812 */ /* 0x000fe200078ec0ff */
[----:B--2---:R-:W-:Y:S06]  /*4010*/  @!P0 BRA `(.L_x_69) ;  /* 0x0000000000a48947 */ /* 0x004fec0003800000 */
[----:B-1---5:R-:W-:Y:S01]  /*4020*/  IMAD.HI.U32 R33, R22, R7, RZ ;  /* 0x0000000716217227 */ /* 0x022fe200078e00ff */
[----:B------:R-:W-:Y:S02]  /*4030*/  ISETP.NE.AND P0, PT, R6, 0x1, PT ;  /* 0x000000010600780c */ /* 0x000fe40003f05270 */
[----:B------:R-:W-:Y:S01]  /*4040*/  ISETP.NE.AND P2, PT, R26, 0x1, PT ;  /* 0x000000011a00780c */ /* 0x000fe20003f45270 */
[----:B----4-:R-:W-:Y:S01]  /*4050*/  IMAD.HI.U32 R34, R19, R16, RZ ;  /* 0x0000001013227227 */ /* 0x010fe200078e00ff */
[----:B------:R-:W-:Y:S02]  /*4060*/  SHF.R.U32.HI R33, RZ, R18, R33 ;  /* 0x00000012ff217219 */ /* 0x000fe40000011621 */
[----:B------:R-:W-:Y:S01]  /*4070*/  ISETP.NE.AND P4, PT, R2, 0x1, PT ;  /* 0x000000010200780c */ /* 0x000fe20003f85270 */
[----:B------:R-:W-:Y:S01]  /*4080*/  IMAD.HI.U32 R38, R13, R16, RZ ;  /* 0x000000100d267227 */ /* 0x000fe200078e00ff */
[----:B------:R-:W-:Y:S02]  /*4090*/  SHF.R.U32.HI R34, RZ, R17, R34 ;  /* 0x00000011ff227219 */ /* 0x000fe40000011622 */
[----:B------:R-:W-:Y:S01]  /*40a0*/  SEL R3, R22, R33, !P0 ;  /* 0x0000002116037207 */ /* 0x000fe20004000000 */
[C---:B------:R-:W-:Y:S01]  /*40b0*/  IMAD.HI.U32 R33, R8.reuse, R7, RZ ;  /* 0x0000000708217227 */ /* 0x040fe200078e00ff */
[----:B------:R-:W-:Y:S02]  /*40c0*/  SEL R11, R19, R34, !P4 ;  /* 0x00000022130b7207 */ /* 0x000fe40006000000 */
[----:B------:R-:W-:Y:S01]  /*40d0*/  SHF.R.U32.HI R38, RZ, R17, R38 ;  /* 0x00000011ff267219 */ /* 0x000fe20000011626 */
[----:B------:R-:W-:Y:S01]  /*40e0*/  IMAD.HI.U32 R40, R3, R4, RZ ;  /* 0x0000000403287227 */ /* 0x000fe200078e00ff */
[----:B------:R-:W-:Y:S03]  /*40f0*/  SHF.R.U32.HI R33, RZ, R18, R33 ;  /* 0x00000012ff217219 */ /* 0x000fe60000011621 */
[----:B------:R-:W-:Y:S01]  /*4100*/  IMAD.HI.U32 R34, R11, R4, RZ ;  /* 0x000000040b227227 */ /* 0x000fe200078e00ff */
[----:B------:R-:W-:Y:S02]  /*4110*/  @P2 SHF.R.U32.HI R3, RZ, R5, R40 ;  /* 0x00000005ff032219 */ /* 0x000fe40000011628 */
[----:B------:R-:W-:Y:S02]  /*4120*/  SEL R9, R8, R33, !P0 ;  /* 0x0000002108097207 */ /* 0x000fe40004000000 */
[----:B------:R-:W-:Y:S01]  /*4130*/  @P2 SHF.R.U32.HI R11, RZ, R5, R34 ;  /* 0x00000005ff0b2219 */ /* 0x000fe20000011622 */
[C---:B------:R-:W-:Y:S01]  /*4140*/  IMAD R10, R26.reuse, R3, RZ ;  /* 0x000000031a0a7224 */ /* 0x040fe200078e02ff */
[----:B------:R-:W-:Y:S01]  /*4150*/  SEL R3, R13, R38, !P4 ;  /* 0x000000260d037207 */ /* 0x000fe20006000000 */
[C---:B------:R-:W-:Y:S03]  /*4160*/  IMAD.HI.U32 R14, R9.reuse, R4, RZ ;  /* 0x00000004090e7227 */ /* 0x040fe600078e00ff */
[----:B------:R-:W-:Y:S01]  /*4170*/  ISETP.GE.AND P0, PT, R9, R10, PT ;  /* 0x0000000a0900720c */ /* 0x000fe20003f06270 */
[C---:B------:R-:W-:Y:S01]  /*4180*/  IMAD R12, R26.reuse, R11, RZ ;  /* 0x0000000b1a0c7224 */ /* 0x040fe200078e02ff */
[-C--:B------:R-:W-:Y:S04]  /*4190*/  SHF.R.U32.HI R14, RZ, R5.reuse, R14 ;  /* 0x00000005ff0e7219 */ /* 0x080fe8000001160e */
[----:B------:R-:W-:Y:S02]  /*41a0*/  ISETP.GE.OR P0, PT, R3, R12, P0 ;  /* 0x0000000c0300720c */ /* 0x000fe40000706670 */
[----:B------:R-:W-:Y:S05]  /*41b0*/  SEL R15, R9, R14, !P2 ;  /* 0x0000000e090f7207 */ /* 0x000fea0005000000 */
[----:B------:R-:W-:Y:S04]  /*41c0*/  IMAD.MOV R14, RZ, RZ, -R15 ;  /* 0x000000ffff0e7224 */ /* 0x000fe800078e0a0f */
[----:B------:R-:W-:Y:S02]  /*41d0*/  IMAD R14, R26, R14, R9 ;  /* 0x0000000e1a0e7224 */ /* 0x000fe400078e0209 */
[C---:B------:R-:W-:Y:S05]  /*41e0*/  @!P0 IMAD.HI.U32 R10, R3.reuse, R4, RZ ;  /* 0x00000004030a8227 */ /* 0x040fea00078e00ff */
[----:B------:R-:W-:Y:S04]  /*41f0*/  @!P0 SHF.R.U32.HI R10, RZ, R5, R10 ;  /* 0x00000005ff0a8219 */ /* 0x000fe8000001160a */
[----:B------:R-:W-:Y:S01]  /*4200*/  @!P0 SEL R0, R3, R10, !P2 ;  /* 0x0000000a03008207 */ /* 0x000fe20005000000 */
[----:B------:R-:W-:Y:S03]  /*4210*/  IMAD.MOV R10, RZ, RZ, -R3 ;  /* 0x000000ffff0a7224 */ /* 0x000fe600078e0a03 */
[----:B------:R-:W-:Y:S01]  /*4220*/  @!P0 IADD3 R15, PT, PT, R15, -R0, RZ ;  /* 0x800000000f0f8210 */ /* 0x000fe20007ffe0ff */
[----:B------:R-:W-:Y:S01]  /*4230*/  @!P0 IMAD R0, R11, R14, R0 ;  /* 0x0000000e0b008224 */ /* 0x000fe200078e0200 */
[----:B------:R-:W-:Y:S01]  /*4240*/  IADD3 R11, PT, PT, -R9, RZ, RZ ;  /* 0x000000ff090b7210 */ /* 0x000fe20007ffe1ff */
[----:B------:R-:W-:Y:S02]  /*4250*/  IMAD R13, R2, R10, R13 ;  /* 0x0000000a020d7224 */ /* 0x000fe400078e020d */
[----:B------:R-:W-:Y:S02]  /*4260*/  @!P0 IMAD R9, R15, R26, R3 ;  /* 0x0000001a0f098224 */ /* 0x000fe400078e0203 */
[----:B------:R-:W-:Y:S02]  /*4270*/  @!P0 IMAD.MOV.U32 R3, RZ, RZ, R0 ;  /* 0x000000ffff038224 */ /* 0x000fe400078e0000 */
[----:B------:R-:W-:Y:S02]  /*4280*/  IMAD R8, R6, R11, R8 ;  /* 0x0000000b06087224 */ /* 0x000fe400078e0208 */
[----:B------:R-:W-:Y:S02]  /*4290*/  IMAD R13, R3, R2, R13 ;  /* 0x00000002030d7224 */ /* 0x000fe400078e020d */
[----:B------:R-:W-:Y:S02]  /*42a0*/  IMAD R8, R9, R6, R8 ;  /* 0x0000000609087224 */ /* 0x000fe400078e0208 */
.L_x_69:
[----:B------:R-:W-:Y:S05]  /*42b0*/  BRA.U UP1, `(.L_x_70) ;  /* 0x0000000101107547 */ /* 0x000fea000b800000 */
[----:B------:R-:W-:Y:S04]  /*42c0*/  MOV R0, UR6 ;  /* 0x0000000600007c02 */ /* 0x000fe80008000f00 */
[----:B------:R-:W-:Y:S04]  /*42d0*/  SHF.L.U32 R3, R0, 0x1f, RZ ;  /* 0x0000001f00037819 */ /* 0x000fe800000006ff */
[----:B------:R-:W2:Y:S02]  /*42e0*/  SYNCS.PHASECHK.TRANS64.TRYWAIT P0, [UR7+0x88], R3 ;  /* 0x00008803ff0075a7 */ /* 0x000ea40008001107 */
[----:B--2---:R-:W-:Y:S05]  /*42f0*/  @!P0 BRA `(.L_x_71) ;  /* 0x0000004400508947 */ /* 0x004fea0003800000 */
.L_x_70:
[----:B------:R-:W-:Y:S02]  /*4300*/  R2UR UR35, R21 ;  /* 0x00000000152372ca */ /* 0x000fe400000e0000 */
[----:B------:R-:W-:Y:S02]  /*4310*/  R2UR UR34, R20 ;  /* 0x00000000142272ca */ /* 0x000fe400000e0000 */
[----:B------:R-:W-:Y:S02]  /*4320*/  ISETP.NE.U32.AND P2, PT, RZ, UR4, PT ;  /* 0x00000004ff007c0c */ /* 0x000fe4000bf45070 */
[----:B------:R-:W-:Y:S02]  /*4330*/  SHF.L.U32 R12, R32, 0x1f, RZ ;  /* 0x0000001f200c7819 */ /* 0x000fe400000006ff */
[----:B------:R-:W-:Y:S05]  /*4340*/  ISETP.NE.AND.EX P2, PT, RZ, UR5, PT, P2 ;  /* 0x00000005ff007c0c */ /* 0x000fea000bf45320 */
[----:B------:R-:W-:Y:S02]  /*4350*/  USHF.L.U32 UR35, UR35, 0x6, URZ ;  /* 0x0000000623237899 */ /* 0x000fe400080006ff */
[----:B------:R-:W-:Y:S01]  /*4360*/  USHF.L.U32 UR34, UR34, 0x7, URZ ;  /* 0x0000000722227899 */ /* 0x000fe200080006ff */
[----:B------:R-:W-:Y:S11]  /*4370*/  BRA.U !UP3, `(.L_x_72) ;  /* 0x000000010b347547 */ /* 0x000ff6000b800000 */
[----:B------:R-:W-:Y:S01]  /*4380*/  UPLOP3.LUT UP0, UPT, UPT, UPT, UP2, 0x80, 0x8 ;  /* 0x000000000008789c */ /* 0x000fe20003f0f020 */
[----:B--2---:R-:W-:Y:S02]  /*4390*/  HFMA2 R0, -RZ, RZ, 0, 5.9604644775390625e-08 ;  /* 0x00000001ff007431 */ /* 0x004fe400000001ff */
[----:B------:R-:W-:Y:S03]  /*43a0*/  IMAD.MOV.U32 R59, RZ, RZ, 0x1 ;  /* 0x00000001ff3b7424 */ /* 0x000fe600078e00ff */
[----:B------:R-:W-:Y:S05]  /*43b0*/  PLOP3.LUT P0, PT, PT, PT, UP0, 0x80, 0x8 ;  /* 0x000000000008781c */ /* 0x000fea0003f0f008 */
[----:B------:R-:W2:Y:S01]  /*43c0*/  @UP0 LDCU.64 UR10, c[0x0][0x888] ;  /* 0x00011100ff0a07ac */ /* 0x000ea20008000a00 */
[----:B------:R-:W-:Y:S07]  /*43d0*/  @UP0 UIMAD UR8, UR36, UR4, URZ ;  /* 0x00000004240802a4 */ /* 0x000fee000f8e02ff */
[----:B------:R-:W-:Y:S01]  /*43e0*/  @!P0 PRMT R59, R0, 0x7610, R59 ;  /* 0x00007610003b8816 */ /* 0x000fe2000000003b */
[----:B--2---:R-:W-:Y:S03]  /*43f0*/  @UP0 UIMAD.WIDE UR10, UR8, 0x4, UR10 ;  /* 0x00000004080a08a5 */ /* 0x004fe6000f8e020a */
[----:B------:R-:W2:Y:S03]  /*4400*/  @!UP0 LDCU UR8, c[0x0][0x880] ;  /* 0x00011000ff0887ac */ /* 0x000ea60008000800 */
[----:B------:R-:W-:Y:S01]  /*4410*/  IMAD.U32 R10, RZ, RZ, UR10 ;  /* 0x0000000aff0a7e24 */ /* 0x000fe2000f8e00ff */
[----:B------:R-:W-:Y:S05]  /*4420*/  MOV R11, UR11 ;  /* 0x0000000b000b7c02 */ /* 0x000fea0008000f00 */
[----:B-----5:R3:W5:Y:S02]  /*4430*/  @P0 LDG.E R35, desc[UR46][R10.64] ;  /* 0x0000002e0a230981 */ /* 0x020764000c1e1900 */
[----:B--23--:R-:W-:Y:S07]  /*4440*/  @!P0 IMAD.U32 R35, RZ, RZ, UR8 ;  /* 0x00000008ff238e24 */ /* 0x00cfee000f8e00ff */
.L_x_72:
[----:B-----5:R-:W-:Y:S01]  /*4450*/  @!P2 FSETP.EQ.AND P0, PT, R35, RZ, PT ;  /* 0x000000ff2300a20b */ /* 0x020fe20003f02000 */
[----:B------:R-:W-:Y:S01]  /*4460*/  @!UPT UIADD3 URZ, UPT, UPT, URZ, URZ, URZ ;  /* 0x000000fffffff290 */ /* 0x000fe2000fffe0ff */
[----:B------:R-:W-:Y:S11]  /*4470*/  @!P2 BRA `(.L_x_73) ;  /* 0x000000000014a947 */ /* 0x000ff60003800000 */
[----:B------:R-:W-:Y:S02]  /*4480*/  LOP3.LUT P2, RZ, R59, 0xff, RZ, 0xc0, !PT ;  /* 0x000000ff3bff7812 */ /* 0x000fe4000784c0ff */
[----:B------:R-:W-:Y:S04]  /*4490*/  PLOP3.LUT P0, PT, PT, PT, UP0, 0x80, 0x8 ;  /* 0x000000000008781c */ /* 0x000fe80003f0f008 */
[----:B------:R-:W-:Y:S07]  /*44a0*/  PLOP3.LUT P0, PT, P0, PT, PT, 0x8, 0x80 ;  /* 0x000000000080781c */ /* 0x000fee000070e170 */
[----:B------:R-:W-:Y:S11]  /*44b0*/  @P2 FSETP.EQ.AND P0, PT, R35, RZ, PT ;  /* 0x000000ff2300220b */ /* 0x000ff60003f02000 */
[----:B------:R-:W-:Y:S02]  /*44c0*/  @!UPT UIADD3 URZ, UPT, UPT, URZ, URZ, URZ ;  /* 0x000000fffffff290 */ /* 0x000fe4000fffe0ff */
.L_x_73:
[----:B------:R-:W3:Y:S01]  /*44d0*/  SYNCS.PHASECHK.TRANS64.TRYWAIT P2, [UR7+0x60], R12 ;  /* 0x0000600cff0075a7 */ /* 0x000ee20008041107 */
[----:B------:R-:W-:Y:S04]  /*44e0*/  ELECT P4, URZ, PT ;  /* 0x0000000000ff782f */ /* 0x000fe80003880000 */
[----:B------:R-:W-:Y:S11]  /*44f0*/  PLOP3.LUT P4, PT, P0, P4, PT, 0xf2, 0x2f ;  /* 0x00000000002f781c */ /* 0x000ff60000789e72 */
[----:B------:R-:W-:Y:S02]  /*4500*/  @!UPT UIADD3 URZ, UPT, UPT, URZ, URZ, URZ ;  /* 0x000000fffffff290 */ /* 0x000fe4000fffe0ff */
[----:B-1----:R-:W-:Y:S05]  /*4510*/  @!P4 IADD3 R9, P0, PT, R36, 0x580, RZ ;  /* 0x000005802409c810 */ /* 0x002fea0007f1e0ff */
[----:B--2---:R-:W-:Y:S01]  /*4520*/  @!P4 IMAD.X R0, RZ, RZ, R37, P0 ;  /* 0x000000ffff00c224 */ /* 0x004fe200000e0625 */
[----:B---3--:R-:W-:Y:S07]  /*4530*/  @!P2 BRA `(.L_x_74) ;  /* 0x0000004000d8a947 */ /* 0x008fee0003800000 */
.L_x_161:
[----:B------:R-:W-:Y:S01]  /*4540*/  @!P4 R2UR UR8, R0 ;  /* 0x000000000008c2ca */ /* 0x000fe200000e0000 */
[----:B------:R-:W-:Y:S01]  /*4550*/  VOTEU.ALL UP1, P4 ;  /* 0x0000000000ff7886 */ /* 0x000fe20002020000 */
[----:B------:R-:W-:Y:S01]  /*4560*/  @!P4 R2UR UR9, R9 ;  /* 0x000000000909c2ca */ /* 0x000fe200000e0000 */
[----:B------:R-:W-:Y:S01]  /*4570*/  @!P4 IMAD.MOV.U32 R0, RZ, RZ, 0x1000 ;  /* 0x00001000ff00c424 */ /* 0x000fe200078e00ff */
[----:B------:R-:W-:Y:S01]  /*4580*/  UMOV UR10, 0x0 ;  /* 0x00000000000a7882 */ /* 0x000fe20000000000 */
[----:B------:R-:W-:Y:S01]  /*4590*/  UMOV UR11, 0x10000000 ;  /* 0x10000000000b7882 */ /* 0x000fe20000000000 */
[----:B------:R-:W-:Y:S01]  /*45a0*/  @!UP1 UIADD3 UR32, UPT, UPT, UR7, 0x200, URZ ;  /* 0x0000020007209890 */ /* 0x000fe2000fffe0ff */
[----:B------:R-:W-:Y:S01]  /*45b0*/  @!P4 IADD3 R9, P0, PT, R36, 0x580, RZ ;  /* 0x000005802409c810 */ /* 0x000fe20007f1e0ff */
[----:B------:R-:W-:Y:S05]  /*45c0*/  VOTEU.ALL UP1, P4 ;  /* 0x0000000000ff7886 */ /* 0x000fea0002020000 */
[----:B------:R-:W-:Y:S01]  /*45d0*/  IMAD.U32 R11, RZ, RZ, UR8 ;  /* 0x00000008ff0b7e24 */ /* 0x000fe2000f8e00ff */
[----:B------:R-:W-:Y:S01]  /*45e0*/  UPRMT UR8, UR37, 0x654, UR33 ;  /* 0x0000065425087896 */ /* 0x000fe20008000021 */
[----:B------:R-:W-:Y:S03]  /*45f0*/  IMAD.U32 R10, RZ, RZ, UR9 ;  /* 0x00000009ff0a7e24 */ /* 0x000fe6000f8e00ff */
[----:B------:R-:W-:Y:S02]  /*4600*/  @!P4 R2UR UR15, R11 ;  /* 0x000000000b0fc2ca */ /* 0x000fe400000e0000 */
[----:B------:R-:W-:Y:S11]  /*4610*/  @!P4 R2UR UR14, R10 ;  /* 0x000000000a0ec2ca */ /* 0x000ff600000e0000 */
[----:B------:R-:W-:Y:S02]  /*4620*/  @!UPT UIADD3 URZ, UPT, UPT, URZ, URZ, URZ ;  /* 0x000000fffffff290 */ /* 0x000fe4000fffe0ff */
[----:B------:R2:W-:Y:S01]  /*4630*/  @!UP1 UTMALDG.3D [UR32], [UR14], desc[UR10] ;  /* 0x00000a200e0095b4 */ /* 0x0005e20008011000 */
[----:B------:R3:W-:Y:S01]  /*4640*/  @!P4 SYNCS.ARRIVE.TRANS64.RED.A0TR RZ, [UR7+0x40], R0 ;  /* 0x00004000ffffc9a7 */ /* 0x0007e20008300407 */
[----:B------:R-:W-:Y:S01]  /*4650*/  SYNCS.ARRIVE.TRANS64.RED.A1T0 RZ, [UR8], RZ ;  /* 0x000000ffffff79a7 */ /* 0x000fe20008100408 */
[----:B---3--:R-:W-:Y:S01]  /*4660*/  @!P4 IMAD.X R0, RZ, RZ, R37, P0 ;  /* 0x000000ffff00c224 */ /* 0x008fe200000e0625 */
[----:B------:R-:W3:Y:S02]  /*4670*/  SYNCS.PHASECHK.TRANS64.TRYWAIT P2, [UR7+0x68], R12 ;  /* 0x0000680cff0075a7 */ /* 0x000ee40008041107 */
[----:B--23--:R-:W-:Y:S05]  /*4680*/  @!P2 BRA `(.L_x_75) ;  /* 0x00000040009ca947 */ /* 0x00cfea0003800000 */
.L_x_163:
        /* <DEDUP_REMOVED lines=8> */
[----:B------:R-:W-:Y:S01]  /*4710*/  @!UP1 UIADD3 UR24, UPT, UPT, UR7, 0x1200, URZ ;  /* 0x0000120007189890 */ /* 0x000fe2000fffe0ff */
[----:B------:R-:W-:Y:S01]  /*4720*/  VOTEU.ALL UP1, P4 ;  /* 0x0000000000ff7886 */ /* 0x000fe20002020000 */
[----:B------:R-:W-:Y:S01]  /*4730*/  UMOV UR27, UR35 ;  /* 0x00000023001b7c82 */ /* 0x000fe20008000000 */
[----:B------:R-:W-:Y:S02]  /*4740*/  UMOV UR28, UR36 ;  /* 0x00000024001c7c82 */ /* 0x000fe40008000000 */
[----:B------:R-:W-:Y:S01]  /*4750*/  IMAD.U32 R11, RZ, RZ, UR8 ;  /* 0x00000008ff0b7e24 */ /* 0x000fe2000f8e00ff */
[----:B------:R-:W-:Y:S01]  /*4760*/  UPRMT UR8, UR37, 0x654, UR25 ;  /* 0x0000065425087896 */ /* 0x000fe20008000019 */
[----:B------:R-:W-:Y:S02]  /*4770*/  IMAD.U32 R10, RZ, RZ, UR9 ;  /* 0x00000009ff0a7e24 */ /* 0x000fe4000f8e00ff */
[----:B------:R-:W-:Y:S01]  /*4780*/  @!P4 IMAD.X R20, RZ, RZ, R37, P0 ;  /* 0x000000ffff14c224 */ /* 0x000fe200000e0625 */
[----:B------:R-:W-:Y:S02]  /*4790*/  @!P4 R2UR UR15, R11 ;  /* 0x000000000b0fc2ca */ /* 0x000fe400000e0000 */
[----:B------:R-:W-:Y:S11]  /*47a0*/  @!P4 R2UR UR14, R10 ;  /* 0x000000000a0ec2ca */ /* 0x000ff600000e0000 */
[----:B------:R-:W-:Y:S02]  /*47b0*/  @!UPT UIADD3 URZ, UPT, UPT, URZ, URZ, URZ ;  /* 0x000000fffffff290 */ /* 0x000fe4000fffe0ff */
[----:B------:R2:W-:Y:S01]  /*47c0*/  @!UP1 UTMALDG.3D [UR24], [UR14], desc[UR10] ;  /* 0x00000a180e0095b4 */ /* 0x0005e20008011000 */
[----:B------:R2:W-:Y:S01]  /*47d0*/  @!P4 SYNCS.ARRIVE.TRANS64.RED.A0TR RZ, [UR7+0x48], R0 ;  /* 0x00004800ffffc9a7 */ /* 0x0005e20008300407 */
[----:B------:R-:W-:Y:S01]  /*47e0*/  SYNCS.ARRIVE.TRANS64.RED.A1T0 RZ, [UR8], RZ ;  /* 0x000000ffffff79a7 */ /* 0x000fe20008100408 */
[----:B------:R-:W3:Y:S02]  /*47f0*/  SYNCS.PHASECHK.TRANS64.TRYWAIT P2, [UR7+0x70], R12 ;  /* 0x0000700cff0075a7 */ /* 0x000ee40008041107 */
[----:B--23--:R-:W-:Y:S05]  /*4800*/  @!P2 BRA `(.L_x_76) ;  /* 0x000000400054a947 */ /* 0x00cfea0003800000 */
.L_x_165:
[----:B------:R-:W2:Y:S01]  /*4810*/  LDC.64 R14, c[0x0][0xb10] ;  /* 0x0002c400ff0e7b82 */ /* 0x000ea20000000a00 */
[----:B------:R-:W-:Y:S01]  /*4820*/  @!P4 R2UR UR8, R20 ;  /* 0x000000001408c2ca */ /* 0x000fe200000e0000 */
[----:B------:R-:W-:Y:S01]  /*4830*/  VOTEU.ALL UP1, P4 ;  /* 0x0000000000ff7886 */ /* 0x000fe20002020000 */
[----:B------:R-:W-:Y:S01]  /*4840*/  @!P4 R2UR UR9, R21 ;  /* 0x000000001509c2ca */ /* 0x000fe200000e0000 */
[----:B------:R-:W-:Y:S01]  /*4850*/  UMOV UR10, 0x0 ;  /* 0x00000000000a7882 */ /* 0x000fe20000000000 */
[----:B------:R-:W-:Y:S03]  /*4860*/  UMOV UR11, 0x10000000 ;  /* 0x10000000000b7882 */ /* 0x000fe60000000000 */
[----:B------:R-:W3:Y:S01]  /*4870*/  LDC.64 R10, c[0x0][0xb18] ;  /* 0x0002c600ff0a7b82 */ /* 0x000ee20000000a00 */
[----:B------:R-:W-:Y:S01]  /*4880*/  @!UP1 UIADD3 UR18, UPT, UPT, UR34, 0x40, URZ ;  /* 0x0000004022129890 */ /* 0x000fe2000fffe0ff */
[----:B------:R-:W-:Y:S01]  /*4890*/  @P3 SHF.R.U32.HI R24, RZ, 0x10, R29 ;  /* 0x00000010ff183819 */ /* 0x000fe2000001161d */
[----:B------:R-:W-:Y:S01]  /*48a0*/  @!UP1 UIADD3 UR16, UPT, UPT, UR7, 0x2200, URZ ;  /* 0x0000220007109890 */ /* 0x000fe2000fffe0ff */
[----:B------:R-:W-:Y:S01]  /*48b0*/  VIADD R27, R27, 0x1 ;  /* 0x000000011b1b7836 */ /* 0x000fe20000000000 */
[----:B------:R-:W-:Y:S03]  /*48c0*/  VOTEU.ALL UP1, P4 ;  /* 0x0000000000ff7886 */ /* 0x000fe60002020000 */
[----:B------:R-:W5:Y:S01]  /*48d0*/  @!P1 LDC R0, c[0x0][0xb20] ;  /* 0x0002c800ff009b82 */ /* 0x000f620000000800 */
[----:B------:R-:W-:Y:S01]  /*48e0*/  UMOV UR19, UR35 ;  /* 0x0000002300137c82 */ /* 0x000fe20008000000 */
[----:B------:R-:W-:Y:S01]  /*48f0*/  IMAD.U32 R21, RZ, RZ, UR8 ;  /* 0x00000008ff157e24 */ /* 0x000fe2000f8e00ff */
[----:B------:R-:W-:Y:S05]  /*4900*/  UMOV UR20, UR36 ;  /* 0x0000002400147c82 */ /* 0x000fea0008000000 */
[----:B-1----:R-:W1:Y:S01]  /*4910*/  @!P1 LDC R3, c[0x0][0xb0c] ;  /* 0x0002c300ff039b82 */ /* 0x002e620000000800 */
[----:B------:R-:W-:Y:S01]  /*4920*/  IMAD.U32 R20, RZ, RZ, UR9 ;  /* 0x00000009ff147e24 */ /* 0x000fe2000f8e00ff */
[----:B------:R-:W-:Y:S01]  /*4930*/  UPRMT UR8, UR37, 0x654, UR17 ;  /* 0x0000065425087896 */ /* 0x000fe20008000011 */
[----:B------:R-:W-:Y:S03]  /*4940*/  @!P4 R2UR UR15, R21 ;  /* 0x00000000150fc2ca */ /* 0x000fe600000e0000 */
[----:B------:R-:W-:Y:S01]  /*4950*/  @!P4 R2UR UR14, R20 ;  /* 0x00000000140ec2ca */ /* 0x000fe200000e0000 */
[----:B------:R-:W-:Y:S11]  /*4960*/  @!P4 IMAD.MOV.U32 R20, RZ, RZ, 0x1000 ;  /* 0x00001000ff14c424 */ /* 0x000ff600078e00ff */
[----:B------:R-:W-:Y:S01]  /*4970*/  @!UPT UIADD3 URZ, UPT, UPT, URZ, URZ, URZ ;  /* 0x000000fffffff290 */ /* 0x000fe2000fffe0ff */
[----:B------:R1:W-:Y:S01]  /*4980*/  @!UP1 UTMALDG.3D [UR16], [UR14], desc[UR10] ;  /* 0x00000a100e0095b4 */ /* 0x0003e20008011000 */
[----:B------:R1:W-:Y:S02]  /*4990*/  @!P4 SYNCS.ARRIVE.TRANS64.RED.A0TR RZ, [UR7+0x50], R20 ;  /* 0x00005014ffffc9a7 */ /* 0x0003e40008300407 */
[----:B-1----:R-:W-:Y:S01]  /*49a0*/  @!P1 ISETP.NE.AND P2, PT, R3, 0x1, PT ;  /* 0x000000010300980c */ /* 0x002fe20003f45270 */
[C---:B--2---:R-:W-:Y:S01]  /*49b0*/  @!P1 IMAD.HI.U32 R14, R13.reuse, R14, RZ ;  /* 0x0000000e0d0e9227 */ /* 0x044fe200078e00ff */
[----:B---3--:R-:W-:Y:S03]  /*49c0*/  @!P1 ISETP.NE.AND P0, PT, R10, 0x1, PT ;  /* 0x000000010a00980c */ /* 0x008fe60003f05270 */
[C---:B------:R-:W-:Y:S01]  /*49d0*/  @!P1 IMAD.HI.U32 R11, R8.reuse, R11, RZ ;  /* 0x0000000b080b9227 */ /* 0x040fe200078e00ff */
[----:B------:R-:W-:Y:S04]  /*49e0*/  @!P1 SHF.R.U32.HI R14, RZ, R15, R14 ;  /* 0x0000000fff0e9219 */ /* 0x000fe8000001160e */
[----:B-----5:R-:W-:Y:S01]  /*49f0*/  @!P1 SHF.R.U32.HI R9, RZ, R0, R11 ;  /* 0x00000000ff099219 */ /* 0x020fe2000001160b */
[----:B------:R-:W-:Y:S01]  /*4a00*/  SYNCS.ARRIVE.TRANS64.RED.A1T0 RZ, [UR8], RZ ;  /* 0x000000ffffff79a7 */ /* 0x000fe20008100408 */
[----:B------:R-:W-:Y:S02]  /*4a10*/  @!P1 SEL R14, R13, R14, !P2 ;  /* 0x0000000e0d0e9207 */ /* 0x000fe40005000000 */
[----:B------:R-:W-:Y:S01]  /*4a20*/  @!P1 SEL R9, R8, R9, !P0 ;  /* 0x0000000908099207 */ /* 0x000fe20004000000 */
[----:B------:R-:W1:Y:S04]  /*4a30*/  SYNCS.PHASECHK.TRANS64.TRYWAIT P5, [UR7+0x78], R12 ;  /* 0x0000780cff0075a7 */ /* 0x000e6800080a1107 */
[----:B------:R-:W-:Y:S02]  /*4a40*/  @!P1 IMAD.IADD R0, R9, 0x1, -R14 ;  /* 0x0000000109009824 */ /* 0x000fe400078e0a0e */
[----:B------:R-:W-:Y:S02]  /*4a50*/  @!P1 IMAD.IADD R9, R14, 0x1, -R9 ;  /* 0x000000010e099824 */ /* 0x000fe400078e0a09 */
[----:B------:R-:W-:Y:S02]  /*4a60*/  @!P1 IMAD R13, R0, R3, R13 ;  /* 0x00000003000d9224 */ /* 0x000fe400078e020d */
[----:B------:R-:W-:Y:S01]  /*4a70*/  @!P1 IMAD R8, R9, R10, R8 ;  /* 0x0000000a09089224 */ /* 0x000fe200078e0208 */
[----:B-1----:R-:W-:Y:S06]  /*4a80*/  @!P5 BRA `(.L_x_77) ;  /* 0x0000003c00ccd947 */ /* 0x002fec0003800000 */
.L_x_167:
[----:B-1----:R-:W-:Y:S01]  /*4a90*/  @!P4 IADD3 R3, P0, PT, R36, 0x580, RZ ;  /* 0x000005802403c810 */ /* 0x002fe20007f1e0ff */
[----:B------:R-:W-:Y:S01]  /*4aa0*/  VOTEU.ALL UP1, P4 ;  /* 0x0000000000ff7886 */ /* 0x000fe20002020000 */
[----:B------:R-:W-:Y:S01]  /*4ab0*/  UMOV UR18, 0x0 ;  /* 0x0000000000127882 */ /* 0x000fe20000000000 */
[----:B------:R-:W-:Y:S01]  /*4ac0*/  UMOV UR19, 0x10000000 ;  /* 0x1000000000137882 */ /* 0x000fe20000000000 */
[----:B------:R-:W-:Y:S01]  /*4ad0*/  @!P4 R2UR UR9, R3 ;  /* 0x000000000309c2ca */ /* 0x000fe200000e0000 */
[----:B------:R-:W-:Y:S01]  /*4ae0*/  @!P4 IMAD.X R0, RZ, RZ, R37, P0 ;  /* 0x000000ffff00c224 */ /* 0x000fe200000e0625 */
[----:B------:R-:W-:Y:S01]  /*4af0*/  @!UP1 UIADD3 UR10, UPT, UPT, UR34, 0x60, URZ ;  /* 0x00000060220a9890 */ /* 0x000fe2000fffe0ff */
[----:B------:R-:W-:Y:S01]  /*4b00*/  ISETP.NE.AND P0, PT, R27, 0x2, PT ;  /* 0x000000021b00780c */ /* 0x000fe20003f05270 */
[----:B------:R-:W-:Y:S01]  /*4b10*/  UMOV UR11, UR35 ;  /* 0x00000023000b7c82 */ /* 0x000fe20008000000 */
[----:B------:R-:W-:Y:S01]  /*4b20*/  UMOV UR12, UR36 ;  /* 0x00000024000c7c82 */ /* 0x000fe20008000000 */
[----:B------:R-:W-:Y:S01]  /*4b30*/  @!P4 R2UR UR8, R0 ;  /* 0x000000000008c2ca */ /* 0x000fe200000e0000 */
[----:B------:R-:W-:Y:S01]  /*4b40*/  IMAD.IADD R20, R8, 0x1, R58 ;  /* 0x0000000108147824 */ /* 0x000fe200078e023a */
[----:B------:R-:W-:Y:S01]  /*4b50*/  @P3 R2UR UR36, R24 ;  /* 0x00000000182432ca */ /* 0x000fe200000e0000 */
[----:B------:R-:W-:Y:S01]  /*4b60*/  IMAD.IADD R21, R13, 0x1, R60 ;  /* 0x000000010d157824 */ /* 0x000fe200078e023c */
[----:B------:R-:W-:Y:S02]  /*4b70*/  SEL R0, RZ, 0x1, P0 ;  /* 0x00000001ff007807 */ /* 0x000fe40000000000 */
[----:B------:R-:W-:Y:S01]  /*4b80*/  LOP3.LUT R32, R32, 0x1, RZ, 0x3c, !PT ;  /* 0x0000000120207812 */ /* 0x000fe200078e3cff */
[----:B------:R-:W-:Y:S01]  /*4b90*/  IMAD.U32 R10, RZ, RZ, UR9 ;  /* 0x00000009ff0a7e24 */ /* 0x000fe2000f8e00ff */
[----:B------:R-:W-:Y:S01]  /*4ba0*/  @!UP1 UIADD3 UR9, UPT, UPT, UR7, 0x58, URZ ;  /* 0x0000005807099890 */ /* 0x000fe2000fffe0ff */
[----:B------:R-:W-:Y:S02]  /*4bb0*/  LOP3.LUT R25, R25, R0, RZ, 0x3c, !PT ;  /* 0x0000000019197212 */ /* 0x000fe400078e3cff */
[----:B------:R-:W-:Y:S02]  /*4bc0*/  SEL R27, R27, RZ, P0 ;  /* 0x000000ff1b1b7207 */ /* 0x000fe40000000000 */
[----:B------:R-:W-:Y:S01]  /*4bd0*/  IMAD.U32 R11, RZ, RZ, UR8 ;  /* 0x00000008ff0b7e24 */ /* 0x000fe2000f8e00ff */
[----:B------:R-:W-:Y:S01]  /*4be0*/  @!P4 R2UR UR14, R10 ;  /* 0x000000000a0ec2ca */ /* 0x000fe200000e0000 */
[----:B------:R-:W-:Y:S01]  /*4bf0*/  @!UP1 UIADD3 UR8, UPT, UPT, UR7, 0x3200, URZ ;  /* 0x0000320007089890 */ /* 0x000fe2000fffe0ff */
[----:B------:R-:W-:Y:S02]  /*4c00*/  VOTEU.ALL UP1, P4 ;  /* 0x0000000000ff7886 */ /* 0x000fe40002020000 */
[----:B------:R-:W-:Y:S11]  /*4c10*/  @!P4 R2UR UR15, R11 ;  /* 0x000000000b0fc2ca */ /* 0x000ff600000e0000 */
[----:B------:R-:W-:Y:S02]  /*4c20*/  @!UPT UIADD3 URZ, UPT, UPT, URZ, URZ, URZ ;  /* 0x000000fffffff290 */ /* 0x000fe4000fffe0ff */
[----:B------:R2:W-:Y:S01]  /*4c30*/  @!UP1 UTMALDG.3D [UR8], [UR14], desc[UR18] ;  /* 0x000012080e0095b4 */ /* 0x0005e20008011000 */
[----:B------:R2:W-:Y:S01]  /*4c40*/  @!P4 SYNCS.ARRIVE.TRANS64.RED.A0TR RZ, [UR7+0x58], R23 ;  /* 0x00005817ffffc9a7 */ /* 0x0005e20008300407 */
[----:B------:R-:W-:Y:S01]  /*4c50*/  UPLOP3.LUT UP1, UPT, UPT, UPT, UPT, 0x80, 0x8 ;  /* 0x000000000008789c */ /* 0x000fe20003f2f070 */
[----:B------:R-:W-:Y:S01]  /*4c60*/  SYNCS.ARRIVE.TRANS64.RED.A1T0 RZ, [UR13], RZ ;  /* 0x000000ffffff79a7 */ /* 0x000fe2000810040d */
[----:B------:R-:W-:Y:S09]  /*4c70*/  @P3 BRA `(.L_x_78) ;  /* 0xfffffff000943947 */ /* 0x000ff2000383ffff */
[----:B------:R-:W-:-:S04]  /*4c80*/  SHF.L.U32 R3, R32, 0x1f, RZ ;  /* 0x0000001f20037819 */ /* 0x000fc800000006ff */
[----:B------:R-:W1:Y:S02]  /*4c90*/  SYNCS.PHASECHK.TRANS64.TRYWAIT P0, [UR7+0x60], R3 ;  /* 0x00006003ff0075a7 */ /* 0x000e640008001107 */
[----:B-1----:R-:W-:Y:S05]  /*4ca0*/  @!P0 BRA `(.L_x_79) ;  /* 0x0000003c005c8947 */ /* 0x002fea0003800000 */
.L_x_169:
[----:B------:R-:W3:Y:S02]  /*4cb0*/  SYNCS.PHASECHK.TRANS64.TRYWAIT P0, [UR7+0x68], R3 ;  /* 0x00006803ff0075a7 */ /* 0x000ee40008001107 */
[----:B---3--:R-:W-:Y:S05]  /*4cc0*/  @!P0 BRA `(.L_x_80) ;  /* 0x0000003c006c8947 */ /* 0x008fea0003800000 */
.L_x_171:
[----:B------:R-:W3:Y:S02]  /*4cd0*/  SYNCS.PHASECHK.TRANS64.TRYWAIT P0, [UR7+0x70], R3 ;  /* 0x00007003ff0075a7 */ /* 0x000ee40008001107 */
[----:B---3--:R-:W-:Y:S05]  /*4ce0*/  @!P0 BRA `(.L_x_81) ;  /* 0x0000003c007c8947 */ /* 0x008fea0003800000 */
.L_x_173:
[----:B-1----:R-:W-:-:S07]  /*4cf0*/  MOV R0, UR7 ;  /* 0x0000000700007c02 */ /* 0x002fce0008000f00 */
.L_x_82:
[----:B-1----:R-:W-:-:S04]  /*4d00*/  SHF.L.U32 R3, R32, 0x1f, RZ ;  /* 0x0000001f20037819 */ /* 0x002fc800000006ff */
[----:B------:R1:W3:Y:S03]  /*4d10*/  SYNCS.PHASECHK.TRANS64.TRYWAIT P0, [R0+URZ+0x78], R3 ;  /* 0x00007803000075a7 */ /* 0x0002e600080011ff */
[----:B---3--:R-:W-:Y:S05]  /*4d20*/  @!P0 NANOSLEEP.SYNCS 0x989680 ;  /* 0x009896800000895d */ /* 0x008fea0003900000 */
[----:B------:R-:W3:Y:S02]  /*4d30*/  @!P0 SYNCS.PHASECHK.TRANS64 P0, [R0+URZ+0x78], R3 ;  /* 0x00007803000085a7 */ /* 0x000ee400080010ff */
[----:B--23--:R-:W-:Y:S05]  /*4d40*/  @P0 EXIT ;  /* 0x000000000000094d */ /* 0x00cfea0003800000 */
[----:B------:R-:W-:Y:S05]  /*4d50*/  BRA `(.L_x_82) ;  /* 0xfffffffc00e87947 */ /* 0x000fea000383ffff */
.L_x_67:
[----:B------:R-:W-:-:S06]  /*4d60*/  UISETP.GE.AND UP1, UPT, UR8, 0x4, UPT ;  /* 0x000000040800788c */ /* 0x000fcc000bf26270 */
[----:B------:R-:W-:-:S13]  /*4d70*/  PLOP3.LUT P0, PT, PT, PT, UP1, 0x80, 0x8 ;  /* 0x000000000008781c */ /* 0x000fda0003f0f018 */
[----:B------:R-:W-:Y:S05]  /*4d80*/  @!P0 EXIT ;  /* 0x000000000000894d */ /* 0x000fea0003800000 */
[----:B------:R-:W-:Y:S01]  /*4d90*/  BAR.SYNC.DEFER_BLOCKING 0x6, 0xa0 ;  /* 0x0182800000007b1d */ /* 0x000fe20000010000 */
[C---:B------:R-:W-:Y:S01]  /*4da0*/  IMAD.SHL.U32 R7, R72.reuse, 0x20, RZ ;  /* 0x0000002048077824 */ /* 0x040fe200078e00ff */
[----:B------:R-:W-:Y:S01]  /*4db0*/  SHF.R.U32.HI R0, RZ, 0x1, R72 ;  /* 0x00000001ff007819 */ /* 0x000fe20000011648 */
[C---:B------:R-:W-:Y:S01]  /*4dc0*/  IMAD.SHL.U32 R64, R72.reuse, 0x10, RZ ;  /* 0x0000001048407824 */ /* 0x040fe200078e00ff */
[C---:B------:R-:W-:Y:S01]  /*4dd0*/  LOP3.LUT P0, RZ, R72.reuse, 0x4, RZ, 0xc0, !PT ;  /* 0x0000000448ff7812 */ /* 0x040fe2000780c0ff */
[----:B------:R-:W-:Y:S01]  /*4de0*/  IMAD.U32 R32, R72, 0x10000, RZ ;  /* 0x0001000048207824 */ /* 0x000fe200078e00ff */
[----:B------:R-:W-:Y:S02]  /*4df0*/  UMOV UR48, 0x400 ;  /* 0x0000040000307882 */ /* 0x000fe40000000000 */
[----:B------:R-:W1:Y:S01]  /*4e00*/  LDC R63, c[0x0][0x370] ;  /* 0x0000dc00ff3f7b82 */ /* 0x000e620000000800 */
[----:B------:R-:W-:Y:S01]  /*4e10*/  ULEA UR48, UR37, UR48, 0x18 ;  /* 0x0000003025307291 */ /* 0x000fe2000f8ec0ff */
[----:B------:R-:W-:Y:S01]  /*4e20*/  LOP3.LUT R5, R7, 0xc0, RZ, 0xc0, !PT ;  /* 0x000000c007057812 */ /* 0x000fe200078ec0ff */
[----:B------:R-:W-:Y:S01]  /*4e30*/  IMAD.MOV.U32 R71, RZ, RZ, 0x20 ;  /* 0x00000020ff477424 */ /* 0x000fe200078e00ff */
[----:B------:R-:W-:Y:S01]  /*4e40*/  LOP3.LUT R64, R64, 0x600, RZ, 0xc0, !PT ;  /* 0x0000060040407812 */ /* 0x000fe200078ec0ff */
[----:B------:R-:W-:Y:S01]  /*4e50*/  UIADD3 UR4, UPT, UPT, UR48, 0x200, URZ ;  /* 0x0000020030047890 */ /* 0x000fe2000fffe0ff */
[----:B------:R-:W-:Y:S01]  /*4e60*/  LOP3.LUT R0, R5, 0x8, R0, 0xf8, !PT ;  /* 0x0000000805007812 */ /* 0x000fe200078ef800 */
[----:B------:R-:W-:Y:S01]  /*4e70*/  IMAD.SHL.U32 R5, R72, 0x4, RZ ;  /* 0x0000000448057824 */ /* 0x000fe200078e00ff */
[----:B------:R-:W2:Y:S01]  /*4e80*/  LDC R28, c[0x0][0xb0c] ;  /* 0x0002c300ff1c7b82 */ /* 0x000ea20000000800 */
[----:B------:R-:W-:Y:S01]  /*4e90*/  LOP3.LUT R64, R64, 0x20, R7, 0xf8, !PT ;  /* 0x0000002040407812 */ /* 0x000fe200078ef807 */
[----:B------:R-:W-:Y:S01]  /*4ea0*/  IMAD.MOV.U32 R70, RZ, RZ, 0x1 ;  /* 0x00000001ff467424 */ /* 0x000fe200078e00ff */
[----:B------:R-:W-:Y:S01]  /*4eb0*/  LOP3.LUT R32, R32, 0x600000, RZ, 0xc0, !PT ;  /* 0x0060000020207812 */ /* 0x000fe200078ec0ff */
[----:B------:R-:W-:Y:S01]  /*4ec0*/  IMAD.MOV.U32 R30, RZ, RZ, RZ ;  /* 0x000000ffff1e7224 */ /* 0x000fe200078e00ff */
[----:B------:R-:W-:-:S02]  /*4ed0*/  LOP3.LUT R5, R0, 0x18, R5, 0x78, !PT ;  /* 0x0000001800057812 */ /* 0x000fc400078e7805 */
[----:B------:R-:W-:Y:S02]  /*4ee0*/  CS2R R68, SRZ ;  /* 0x0000000000447805 */ /* 0x000fe4000001ff00 */
[----:B------:R-:W-:Y:S01]  /*4ef0*/  LOP3.LUT R64, R64, 0x100, R7, 0xf8, !PT ;  /* 0x0000010040407812 */ /* 0x000fe200078ef807 */
[----:B------:R-:W4:Y:S01]  /*4f00*/  LDC R61, c[0x0][0xb20] ;  /* 0x0002c800ff3d7b82 */ /* 0x000f220000000800 */
[----:B------:R-:W3:Y:S01]  /*4f10*/  LDS R3, [UR48+0x140] ;  /* 0x00014030ff037984 */ /* 0x000ee20008000800 */
[----:B------:R-:W-:Y:S01]  /*4f20*/  LOP3.LUT R72, R72, 0x60, RZ, 0xc0, !PT ;  /* 0x0000006048487812 */ /* 0x000fe200078ec0ff */
[----:B------:R-:W-:Y:S01]  /*4f30*/  IMAD.MOV.U32 R75, RZ, RZ, RZ ;  /* 0x000000ffff4b7224 */ /* 0x000fe200078e00ff */
[----:B------:R-:W-:Y:S01]  /*4f40*/  LOP3.LUT R64, R64, R5, RZ, 0xfc, !PT ;  /* 0x0000000540407212 */ /* 0x000fe200078efcff */
[----:B------:R-:W-:Y:S01]  /*4f50*/  IMAD.U32 R66, RZ, RZ, UR4 ;  /* 0x00000004ff427e24 */ /* 0x000fe2000f8e00ff */
[----:B------:R-:W-:Y:S01]  /*4f60*/  SEL R71, R71, 0xffffffe0, !P0 ;  /* 0xffffffe047477807 */ /* 0x000fe20004000000 */
[----:B------:R-:W1:Y:S01]  /*4f70*/  LDCU.64 UR52, c[0x0][0x348] ;  /* 0x00006900ff3477ac */ /* 0x000e620008000a00 */
[----:B------:R-:W1:Y:S01]  /*4f80*/  LDC R27, c[0x0][0xb30] ;  /* 0x0002cc00ff1b7b82 */ /* 0x000e620000000800 */
[----:B------:R-:W1:Y:S01]  /*4f90*/  LDCU.64 UR38, c[0x0][0x888] ;  /* 0x00011100ff2677ac */ /* 0x000e620008000a00 */
[----:B------:R-:W1:Y:S06]  /*4fa0*/  LDCU.64 UR44, c[0x0][0x890] ;  /* 0x00011200ff2c77ac */ /* 0x000e6c0008000a00 */
[----:B------:R-:W1:Y:S01]  /*4fb0*/  LDC.64 R56, c[0x0][0xb10] ;  /* 0x0002c400ff387b82 */ /* 0x000e620000000a00 */
[----:B------:R-:W-:Y:S01]  /*4fc0*/  UMOV UR49, URZ ;  /* 0x000000ff00317c82 */ /* 0x000fe20008000000 */
[----:B------:R-:W-:-:S06]  /*4fd0*/  UMOV UR51, URZ ;  /* 0x000000ff00337c82 */ /* 0x000fcc0008000000 */
[----:B------:R-:W1:Y:S08]  /*4fe0*/  LDC.64 R24, c[0x0][0xb18] ;  /* 0x0002c600ff187b82 */ /* 0x000e700000000a00 */
[----:B------:R-:W1:Y:S08]  /*4ff0*/  LDC.64 R22, c[0x0][0xb28] ;  /* 0x0002ca00ff167b82 */ /* 0x000e700000000a00 */
[----:B------:R-:W1:Y:S01]  /*5000*/  LDC.64 R54, c[0x0][0x8b0] ;  /* 0x00022c00ff367b82 */ /* 0x000e620000000a00 */
[----:B---3--:R-:W-:-:S07]  /*5010*/  IMAD.IADD R32, R3, 0x1, R32 ;  /* 0x0000000103207824 */ /* 0x008fce00078e0220 */
[----:B------:R-:W3:Y:S08]  /*5020*/  LDC.64 R52, c[0x0][0x8a8] ;  /* 0x00022a00ff347b82 */ /* 0x000ef00000000a00 */
[----:B--2-4-:R-:W1:Y:S02]  /*5030*/  LDC R62, c[0x0][0x374] ;  /* 0x0000dd00ff3e7b82 */ /* 0x014e640000000800 */
.L_x_126:
[C---:B------:R-:W-:Y:S02]  /*5040*/  LEA R0, R75.reuse, UR48, 0x3 ;  /* 0x000000304b007c11 */ /* 0x040fe4000f8e18ff */
[----:B------:R-:W-:Y:S02]  /*5050*/  SHF.L.U32 R3, R68, 0x1f, RZ ;  /* 0x0000001f44037819 */ /* 0x000fe400000006ff */
[----:B------:R-:W-:Y:S02]  /*5060*/  LEA R16, R75, UR48, 0x4 ;  /* 0x000000304b107c11 */ /* 0x000fe4000f8e20ff */
[----:B------:R-:W2:Y:S02]  /*5070*/  SYNCS.PHASECHK.TRANS64.TRYWAIT P0, [R0+URZ+0x90], R3 ;  /* 0x00009003000075a7 */ /* 0x000ea400080011ff */
[----:B-12---:R-:W-:Y:S05]  /*5080*/  @!P0 BRA `(.L_x_83) ;  /* 0x0000003800ac8947 */ /* 0x006fea0003800000 */
.L_x_174:
[----:B------:R-:W4:Y:S01]  /*5090*/  LDC.64 R12, c[0x0][0xb10] ;  /* 0x0002c400ff0c7b82 */ /* 0x000f220000000a00 */
[----:B------:R-:W3:Y:S01]  /*50a0*/  LDS.128 R16, [R16+0x120] ;  /* 0x0001200010107984 */ /* 0x000ee20000000c00 */
[----:B-1----:R-:W-:Y:S01]  /*50b0*/  ISETP.NE.AND P1, PT, R27, 0x1, PT ;  /* 0x000000011b00780c */ /* 0x002fe20003f25270 */
[----:B--2---:R-:W-:Y:S01]  /*50c0*/  VIADD R0, R0, 0xa0 ;  /* 0x000000a000007836 */ /* 0x004fe20000000000 */
[----:B------:R-:W-:Y:S04]  /*50d0*/  ISETP.GE.AND P0, PT, R26, 0x1, PT ;  /* 0x000000011a00780c */ /* 0x000fe80003f06270 */
[----:B------:R-:W1:Y:S01]  /*50e0*/  LDC.64 R10, c[0x0][0xb18] ;  /* 0x0002c600ff0a7b82 */ /* 0x000e620000000a00 */
[----:B------:R-:W-:Y:S01]  /*50f0*/  PRMT R0, RZ, 0x654, R0 ;  /* 0x00000654ff007816 */ /* 0x000fe20000000000 */
[----:B------:R-:W-:Y:S01]  /*5100*/  @!PT LDS RZ, [RZ] ;  /* 0x00000000fffff984 */ /* 0x000fe20000000800 */
[----:B------:R-:W-:Y:S01]  /*5110*/  @!PT LDS RZ, [RZ] ;  /* 0x00000000fffff984 */ /* 0x000fe20000000800 */
[----:B------:R-:W-:Y:S01]  /*5120*/  @!PT LDS RZ, [RZ] ;  /* 0x00000000fffff984 */ /* 0x000fe20000000800 */
[----:B------:R-:W-:Y:S01]  /*5130*/  @!PT LDS RZ, [RZ] ;  /* 0x00000000fffff984 */ /* 0x000fe20000000800 */
[----:B------:R2:W-:Y:S06]  /*5140*/  MEMBAR.ALL.CTA ;  /* 0x0000000000007992 */ /* 0x0005ec0000008000 */
[----:B--2---:R-:W2:Y:S01]  /*5150*/  FENCE.VIEW.ASYNC.S ;  /* 0x00000000000073c6 */ /* 0x004ea20000000000 */
[----:B------:R-:W1:Y:S08]  /*5160*/  @!P1 LDC R14, c[0x0][0xb20] ;  /* 0x0002c800ff0e9b82 */ /* 0x000e700000000800 */
[----:B------:R-:W1:Y:S01]  /*5170*/  @!P1 LDC R9, c[0x0][0xb0c] ;  /* 0x0002c300ff099b82 */ /* 0x000e620000000800 */
[----:B--2---:R2:W-:Y:S01]  /*5180*/  SYNCS.ARRIVE.TRANS64.RED.A1T0 RZ, [R0+URZ], RZ ;  /* 0x000000ff00ff79a7 */ /* 0x0045e200081004ff */
[----:B---3--:R-:W-:Y:S04]  /*5190*/  LOP3.LUT P4, RZ, R18, 0x1, RZ, 0xc0, !PT ;  /* 0x0000000112ff7812 */ /* 0x008fe8000788c0ff */
[----:B------:R-:W-:Y:S09]  /*51a0*/  P2R R73, PR, RZ, 0x10 ;  /* 0x00000010ff497803 */ /* 0x000ff20000000000 */
[----:B------:R-:W-:Y:S02]  /*51b0*/  @P4 MOV R31, R16 ;  /* 0x00000010001f4202 */ /* 0x000fe40000000f00 */
[----:B------:R-:W-:Y:S01]  /*51c0*/  @P4 LOP3.LUT R29, R17, 0xffff, RZ, 0xc0, !PT ;  /* 0x0000ffff111d4812 */ /* 0x000fe200078ec0ff */
[----:B--2-4-:R-:W-:Y:S06]  /*51d0*/  @!P0 BRA `(.L_x_84) ;  /* 0x0000000000a48947 */ /* 0x014fec0003800000 */
[----:B------:R-:W-:Y:S01]  /*51e0*/  IMAD.HI.U32 R36, R62, R25, RZ ;  /* 0x000000193e247227 */ /* 0x000fe200078e00ff */
[----:B------:R-:W-:Y:S02]  /*51f0*/  ISETP.NE.AND P0, PT, R24, 0x1, PT ;  /* 0x000000011800780c */ /* 0x000fe40003f05270 */
[----:B------:R-:W-:Y:S01]  /*5200*/  ISETP.NE.AND P2, PT, R26, 0x1, PT ;  /* 0x000000011a00780c */ /* 0x000fe20003f45270 */
[-C--:B------:R-:W-:Y:S01]  /*5210*/  IMAD.HI.U32 R34, R63, R56.reuse, RZ ;  /* 0x000000383f227227 */ /* 0x080fe200078e00ff */
[----:B------:R-:W-:Y:S02]  /*5220*/  SHF.R.U32.HI R37, RZ, R61, R36 ;  /* 0x0000003dff257219 */ /* 0x000fe40000011624 */
[----:B------:R-:W-:Y:S01]  /*5230*/  ISETP.NE.AND P3, PT, R28, 0x1, PT ;  /* 0x000000011c00780c */ /* 0x000fe20003f65270 */
[----:B------:R-:W-:Y:S01]  /*5240*/  IMAD.HI.U32 R40, R29, R25, RZ ;  /* 0x000000191d287227 */ /* 0x000fe200078e00ff */
[----:B------:R-:W-:Y:S02]  /*5250*/  SHF.R.U32.HI R34, RZ, R57, R34 ;  /* 0x00000039ff227219 */ /* 0x000fe40000011622 */
[----:B------:R-:W-:Y:S01]  /*5260*/  SEL R3, R62, R37, !P0 ;  /* 0x000000253e037207 */ /* 0x000fe20004000000 */
[----:B------:R-:W-:Y:S01]  /*5270*/  IMAD.HI.U32 R38, R31, R56, RZ ;  /* 0x000000381f267227 */ /* 0x000fe200078e00ff */
[----:B------:R-:W-:Y:S03]  /*5280*/  SEL R7, R63, R34, !P3 ;  /* 0x000000223f077207 */ /* 0x000fe60005800000 */
[-C--:B------:R-:W-:Y:S01]  /*5290*/  IMAD.HI.U32 R34, R3, R22.reuse, RZ ;  /* 0x0000001603227227 */ /* 0x080fe200078e00ff */
[----:B------:R-:W-:Y:S03]  /*52a0*/  SHF.R.U32.HI R38, RZ, R57, R38 ;  /* 0x00000039ff267219 */ /* 0x000fe60000011626 */
[----:B------:R-:W-:Y:S01]  /*52b0*/  IMAD.HI.U32 R36, R7, R22, RZ ;  /* 0x0000001607247227 */ /* 0x000fe200078e00ff */
[----:B------:R-:W-:Y:S02]  /*52c0*/  @P2 SHF.R.U32.HI R3, RZ, R23, R34 ;  /* 0x00000017ff032219 */ /* 0x000fe40000011622 */
[----:B------:R-:W-:Y:S02]  /*52d0*/  SHF.R.U32.HI R34, RZ, R61, R40 ;  /* 0x0000003dff227219 */ /* 0x000fe40000011628 */
[----:B------:R-:W-:Y:S01]  /*52e0*/  @P2 SHF.R.U32.HI R7, RZ, R23, R36 ;  /* 0x00000017ff072219 */ /* 0x000fe20000011624 */
[C---:B------:R-:W-:Y:S01]  /*52f0*/  IMAD R2, R26.reuse, R3, RZ ;  /* 0x000000031a027224 */ /* 0x040fe200078e02ff */
[----:B------:R-:W-:Y:S02]  /*5300*/  SEL R5, R29, R34, !P0 ;  /* 0x000000221d057207 */ /* 0x000fe40004000000 */
[----:B------:R-:W-:Y:S01]  /*5310*/  SEL R3, R31, R38, !P3 ;  /* 0x000000261f037207 */ /* 0x000fe20005800000 */
[----:B------:R-:W-:Y:S01]  /*5320*/  IMAD R4, R26, R7, RZ ;  /* 0x000000071a047224 */ /* 0x000fe200078e02ff */
[C---:B------:R-:W-:Y:S01]  /*5330*/  ISETP.GE.AND P0, PT, R5.reuse, R2, PT ;  /* 0x000000020500720c */ /* 0x040fe20003f06270 */
[----:B------:R-:W-:Y:S03]  /*5340*/  IMAD.HI.U32 R6, R5, R22, RZ ;  /* 0x0000001605067227 */ /* 0x000fe600078e00ff */
[----:B------:R-:W-:Y:S01]  /*5350*/  ISETP.GE.OR P0, PT, R3, R4, P0 ;  /* 0x000000040300720c */ /* 0x000fe20000706670 */
[----:B------:R-:W-:Y:S01]  /*5360*/  IMAD.MOV R4, RZ, RZ, -R3 ;  /* 0x000000ffff047224 */ /* 0x000fe200078e0a03 */
[-C--:B------:R-:W-:Y:S03]  /*5370*/  SHF.R.U32.HI R6, RZ, R23.reuse, R6 ;  /* 0x00000017ff067219 */ /* 0x080fe60000011606 */
[----:B------:R-:W-:Y:S01]  /*5380*/  IMAD R31, R28, R4, R31 ;  /* 0x000000041c1f7224 */ /* 0x000fe200078e021f */
[----:B------:R-:W-:Y:S05]  /*5390*/  SEL R15, R5, R6, !P2 ;  /* 0x00000006050f7207 */ /* 0x000fea0005000000 */
[----:B------:R-:W-:Y:S02]  /*53a0*/  IMAD.MOV R6, RZ, RZ, -R15 ;  /* 0x000000ffff067224 */ /* 0x000fe400078e0a0f */
[C---:B------:R-:W-:Y:S04]  /*53b0*/  @!P0 IMAD.HI.U32 R2, R3.reuse, R22, RZ ;  /* 0x0000001603028227 */ /* 0x040fe800078e00ff */
[----:B------:R-:W-:Y:S01]  /*53c0*/  IMAD R6, R26, R6, R5 ;  /* 0x000000061a067224 */ /* 0x000fe200078e0205 */
[----:B------:R-:W-:Y:S04]  /*53d0*/  @!P0 SHF.R.U32.HI R2, RZ, R23, R2 ;  /* 0x00000017ff028219 */ /* 0x000fe80000011602 */
[----:B------:R-:W-:Y:S02]  /*53e0*/  @!P0 SEL R0, R3, R2, !P2 ;  /* 0x0000000203008207 */ /* 0x000fe40005000000 */
[----:B------:R-:W-:Y:S02]  /*53f0*/  IADD3 R2, PT, PT, -R5, RZ, RZ ;  /* 0x000000ff05027210 */ /* 0x000fe40007ffe1ff */
[----:B------:R-:W-:Y:S01]  /*5400*/  @!P0 IADD3 R8, PT, PT, R15, -R0, RZ ;  /* 0x800000000f088210 */ /* 0x000fe20007ffe0ff */
[----:B------:R-:W-:Y:S02]  /*5410*/  @!P0 IMAD R0, R7, R6, R0 ;  /* 0x0000000607008224 */ /* 0x000fe400078e0200 */
[----:B------:R-:W-:Y:S02]  /*5420*/  IMAD R29, R24, R2, R29 ;  /* 0x00000002181d7224 */ /* 0x000fe400078e021d */
[----:B------:R-:W-:Y:S02]  /*5430*/  @!P0 IMAD R5, R8, R26, R3 ;  /* 0x0000001a08058224 */ /* 0x000fe400078e0203 */
[----:B------:R-:W-:Y:S04]  /*5440*/  @!P0 IMAD.MOV.U32 R3, RZ, RZ, R0 ;  /* 0x000000ffff038224 */ /* 0x000fe800078e0000 */
[----:B------:R-:W-:Y:S02]  /*5450*/  IMAD R31, R3, R28, R31 ;  /* 0x0000001c031f7224 */ /* 0x000fe400078e021f */
[----:B------:R-:W-:Y:S07]  /*5460*/  IMAD R29, R5, R24, R29 ;  /* 0x00000018051d7224 */ /* 0x000fee00078e021d */
.L_x_84:
[----:B-1----:R-:W-:Y:S01]  /*5470*/  @!P1 ISETP.NE.AND P0, PT, R10, 0x1, PT ;  /* 0x000000010a00980c */ /* 0x002fe20003f05270 */
[----:B------:R-:W-:Y:S01]  /*5480*/  @!P1 IMAD.HI.U32 R3, R29, R11, RZ ;  /* 0x0000000b1d039227 */ /* 0x000fe200078e00ff */
[----:B------:R-:W-:Y:S01]  /*5490*/  R2UR UR42, R21 ;  /* 0x00000000152a72ca */ /* 0x000fe200000e0000 */
[----:B------:R-:W-:Y:S01]  /*54a0*/  BSSY.RECONVERGENT B6, `(.L_x_85) ;  /* 0x0000031000067945 */ /* 0x000fe20003800200 */
[----:B------:R-:W-:Y:S01]  /*54b0*/  R2UR UR41, R20 ;  /* 0x00000000142972ca */ /* 0x000fe200000e0000 */
[----:B------:R-:W-:Y:S01]  /*54c0*/  @!P1 IMAD.HI.U32 R0, R31, R12, RZ ;  /* 0x0000000c1f009227 */ /* 0x000fe200078e00ff */
[----:B------:R-:W-:Y:S02]  /*54d0*/  @!P1 SHF.R.U32.HI R2, RZ, R14, R3 ;  /* 0x0000000eff029219 */ /* 0x000fe40000011603 */
[----:B------:R-:W-:Y:S01]  /*54e0*/  @!P1 ISETP.NE.AND P2, PT, R9, 0x1, PT ;  /* 0x000000010900980c */ /* 0x000fe20003f45270 */
[----:B------:R-:W-:Y:S01]  /*54f0*/  VIADD R75, R75, 0x1 ;  /* 0x000000014b4b7836 */ /* 0x000fe20000000000 */
[----:B------:R-:W-:Y:S02]  /*5500*/  @!P1 SEL R2, R29, R2, !P0 ;  /* 0x000000021d029207 */ /* 0x000fe40004000000 */
[----:B------:R-:W-:Y:S02]  /*5510*/  @!P1 SHF.R.U32.HI R0, RZ, R13, R0 ;  /* 0x0000000dff009219 */ /* 0x000fe40000011600 */
[----:B------:R-:W-:Y:S01]  /*5520*/  LOP3.LUT P0, RZ, R66, 0x1b0, RZ, 0xc0, !PT ;  /* 0x000001b042ff7812 */ /* 0x000fe2000780c0ff */
[----:B------:R-:W-:Y:S01]  /*5530*/  USHF.L.U32 UR42, UR42, 0x6, URZ ;  /* 0x000000062a2a7899 */ /* 0x000fe200080006ff */
[----:B------:R-:W-:Y:S01]  /*5540*/  @!P1 SEL R3, R31, R0, !P2 ;  /* 0x000000001f039207 */ /* 0x000fe20005000000 */
[----:B------:R-:W-:Y:S01]  /*5550*/  USHF.L.U32 UR41, UR41, 0x7, URZ ;  /* 0x0000000729297899 */ /* 0x000fe200080006ff */
[----:B------:R-:W-:Y:S03]  /*5560*/  @P4 SHF.R.U32.HI R67, RZ, 0x10, R17 ;  /* 0x00000010ff434819 */ /* 0x000fe60000011611 */
[----:B------:R-:W-:Y:S02]  /*5570*/  @!P1 IMAD.IADD R0, R2, 0x1, -R3 ;  /* 0x0000000102009824 */ /* 0x000fe400078e0a03 */
[----:B------:R-:W-:Y:S02]  /*5580*/  @!P1 IMAD.IADD R2, R3, 0x1, -R2 ;  /* 0x0000000103029824 */ /* 0x000fe400078e0a02 */
[----:B------:R-:W-:Y:S02]  /*5590*/  @!P1 IMAD R31, R0, R9, R31 ;  /* 0x00000009001f9224 */ /* 0x000fe400078e021f */
[----:B------:R-:W-:Y:S01]  /*55a0*/  @!P1 IMAD R29, R2, R10, R29 ;  /* 0x0000000a021d9224 */ /* 0x000fe200078e021d */
[----:B------:R-:W-:Y:S06]  /*55b0*/  @!P0 BRA `(.L_x_86) ;  /* 0x00000000007c8947 */ /* 0x000fec0003800000 */
[----:B------:R-:W1:Y:S01]  /*55c0*/  LDCU.64 UR8, c[0x4][0x80] ;  /* 0x01001000ff0877ac */ /* 0x000e620008000a00 */
[----:B------:R-:W-:Y:S01]  /*55d0*/  MOV R2, 0x0 ;  /* 0x0000000000027802 */ /* 0x000fe20000000f00 */
[----:B------:R-:W-:Y:S02]  /*55e0*/  HFMA2 R12, -RZ, RZ, 0, 5.9604644775390625e-08 ;  /* 0x00000001ff0c7431 */ /* 0x000fe400000001ff */
[----:B------:R-:W-:Y:S01]  /*55f0*/  IMAD.MOV.U32 R8, RZ, RZ, 0x70 ;  /* 0x00000070ff087424 */ /* 0x000fe200078e00ff */
[----:B------:R2:W3:Y:S01]  /*5600*/  LDC.64 R14, c[0x4][R2] ;  /* 0x01000000020e7b82 */ /* 0x0004e20000000a00 */
[----:B------:R-:W4:Y:S01]  /*5610*/  LDCU.64 UR6, c[0x4][0x88] ;  /* 0x01001100ff0677ac */ /* 0x000f220008000a00 */
[----:B------:R-:W-:Y:S01]  /*5620*/  IMAD.MOV.U32 R13, RZ, RZ, RZ ;  /* 0x000000ffff0d7224 */ /* 0x000fe200078e00ff */
[----:B------:R-:W2:Y:S01]  /*5630*/  LDCU.64 UR4, c[0x4][0x8] ;  /* 0x01000100ff0477ac */ /* 0x000ea20008000a00 */
[----:B-1----:R-:W-:Y:S01]  /*5640*/  MOV R5, UR9 ;  /* 0x0000000900057c02 */ /* 0x002fe20008000f00 */
[----:B------:R-:W-:Y:S01]  /*5650*/  IMAD.U32 R4, RZ, RZ, UR8 ;  /* 0x00000008ff047e24 */ /* 0x000fe2000f8e00ff */
[----:B----4-:R-:W-:Y:S01]  /*5660*/  MOV R7, UR7 ;  /* 0x0000000700077c02 */ /* 0x010fe20008000f00 */
[----:B------:R-:W-:Y:S01]  /*5670*/  IMAD.U32 R6, RZ, RZ, UR6 ;  /* 0x00000006ff067e24 */ /* 0x000fe2000f8e00ff */
[----:B--2---:R-:W-:Y:S01]  /*5680*/  MOV R11, UR5 ;  /* 0x00000005000b7c02 */ /* 0x004fe20008000f00 */
[----:B------:R-:W-:Y:S02]  /*5690*/  IMAD.U32 R10, RZ, RZ, UR4 ;  /* 0x00000004ff0a7e24 */ /* 0x000fe4000f8e00ff */
[----:B------:R-:W-:Y:S07]  /*56a0*/  LEPC R20, `(.L_x_87) ;  /* 0x000000001014794e */ /* 0x000fee0000000000 */
[----:B---3-5:R-:W-:Y:S05]  /*56b0*/  CALL.ABS.NOINC R14 ;  /* 0x000000000e007343 */ /* 0x028fea0003c00000 */
.L_x_87:
[----:B------:R-:W1:Y:S01]  /*56c0*/  LDCU.64 UR8, c[0x4][0x80] ;  /* 0x01001000ff0877ac */ /* 0x000e620008000a00 */
[----:B------:R-:W2:Y:S01]  /*56d0*/  LDC.64 R2, c[0x4][R2] ;  /* 0x0100000002027b82 */ /* 0x000ea20000000a00 */
[----:B------:R-:W-:Y:S02]  /*56e0*/  HFMA2 R12, -RZ, RZ, 0, 5.9604644775390625e-08 ;  /* 0x00000001ff0c7431 */ /* 0x000fe400000001ff */
[----:B------:R-:W-:Y:S02]  /*56f0*/  IMAD.MOV.U32 R8, RZ, RZ, 0x70 ;  /* 0x00000070ff087424 */ /* 0x000fe400078e00ff */
[----:B------:R-:W-:Y:S01]  /*5700*/  IMAD.MOV.U32 R13, RZ, RZ, RZ ;  /* 0x000000ffff0d7224 */ /* 0x000fe200078e00ff */
[----:B------:R-:W3:Y:S01]  /*5710*/  LDCU.64 UR6, c[0x4][0x88] ;  /* 0x01001100ff0677ac */ /* 0x000ee20008000a00 */
[----:B------:R-:W4:Y:S01]  /*5720*/  LDCU.64 UR4, c[0x4][0x8] ;  /* 0x01000100ff0477ac */ /* 0x000f220008000a00 */
[----:B-1----:R-:W-:Y:S02]  /*5730*/  MOV R4, UR8 ;  /* 0x0000000800047c02 */ /* 0x002fe40008000f00 */
[----:B------:R-:W-:Y:S02]  /*5740*/  MOV R5, UR9 ;  /* 0x0000000900057c02 */ /* 0x000fe40008000f00 */
[----:B---3--:R-:W-:Y:S01]  /*5750*/  MOV R7, UR7 ;  /* 0x0000000700077c02 */ /* 0x008fe20008000f00 */
[----:B------:R-:W-:Y:S01]  /*5760*/  IMAD.U32 R6, RZ, RZ, UR6 ;  /* 0x00000006ff067e24 */ /* 0x000fe2000f8e00ff */
[----:B----4-:R-:W-:Y:S01]  /*5770*/  MOV R11, UR5 ;  /* 0x00000005000b7c02 */ /* 0x010fe20008000f00 */
[----:B------:R-:W-:Y:S02]  /*5780*/  IMAD.U32 R10, RZ, RZ, UR4 ;  /* 0x00000004ff0a7e24 */ /* 0x000fe4000f8e00ff */
[----:B------:R-:W-:Y:S07]  /*5790*/  LEPC R20, `(.L_x_86) ;  /* 0x000000001014794e */ /* 0x000fee0000000000 */
[----:B--2---:R-:W-:Y:S05]  /*57a0*/  CALL.ABS.NOINC R2 ;  /* 0x0000000002007343 */ /* 0x004fea0003c00000 */
.L_x_86:
[----:B------:R-:W-:Y:S05]  /*57b0*/  BSYNC.RECONVERGENT B6 ;  /* 0x0000000000067941 */ /* 0x000fea0003800200 */
.L_x_85:
[----:B------:R-:W-:Y:S01]  /*57c0*/  ISETP.NE.U32.AND P4, PT, R54, RZ, PT ;  /* 0x000000ff3600720c */ /* 0x000fe20003f85070 */
[----:B------:R-:W-:Y:S01]  /*57d0*/  UISETP.NE.AND UP2, UPT, UR50, URZ, UPT ;  /* 0x000000ff3200728c */ /* 0x000fe2000bf45270 */
[----:B------:R-:W-:Y:S01]  /*57e0*/  ISETP.NE.U32.AND P2, PT, RZ, UR38, PT ;  /* 0x00000026ff007c0c */ /* 0x000fe2000bf45070 */
[----:B------:R-:W-:Y:S01]  /*57f0*/  UISETP.NE.U32.AND UP1, UPT, UR44, URZ, UPT ;  /* 0x000000ff2c00728c */ /* 0x000fe2000bf25070 */
[----:B------:R-:W-:Y:S01]  /*5800*/  ISETP.NE.AND.EX P4, PT, R55, RZ, PT, P4 ;  /* 0x000000ff3700720c */ /* 0x000fe20003f85340 */
[----:B------:R-:W-:Y:S01]  /*5810*/  UPLOP3.LUT UP0, UPT, UPT, UPT, UPT, 0x40, 0x4 ;  /* 0x000000000004789c */ /* 0x000fe20003f0e870 */
[----:B------:R-:W-:Y:S01]  /*5820*/  ISETP.NE.AND.EX P2, PT, RZ, UR39, PT, P2 ;  /* 0x00000027ff007c0c */ /* 0x000fe2000bf45320 */
[----:B------:R-:W-:Y:S01]  /*5830*/  UISETP.NE.AND.EX UP1, UPT, UR45, URZ, UPT, UP1 ;  /* 0x000000ff2d00728c */ /* 0x000fe2000bf25310 */
[----:B------:R-:W-:Y:S04]  /*5840*/  PLOP3.LUT P1, PT, PT, PT, UP2, 0x80, 0x8 ;  /* 0x000000000008781c */ /* 0x000fe80003f2f028 */
[----:B------:R-:W-:Y:S06]  /*5850*/  @UP2 UPLOP3.LUT UP0, UPT, UPT, UPT, UP1, 0x80, 0x8 ;  /* 0x000000000008289c */ /* 0x000fec0003f0f010 */
[----:B------:R-:W-:Y:S01]  /*5860*/  PLOP3.LUT P0, PT, PT, PT, UP0, 0x80, 0x8 ;  /* 0x000000000008781c */ /* 0x000fe20003f0f008 */
[----:B------:R-:W-:Y:S01]  /*5870*/  @!UPT UIADD3 URZ, UPT, UPT, URZ, URZ, URZ ;  /* 0x000000fffffff290 */ /* 0x000fe2000fffe0ff */
[----:B------:R-:W-:Y:S11]  /*5880*/  BRA.U !UP1, `(.L_x_88) ;  /* 0x0000000109387547 */ /* 0x000ff6000b800000 */
[----:B------:R-:W-:Y:S01]  /*5890*/  UISETP.NE.U32.AND UP0, UPT, UR38, URZ, UPT ;  /* 0x000000ff2600728c */ /* 0x000fe2000bf05070 */
[----:B------:R-:W-:Y:S02]  /*58a0*/  HFMA2 R0, -RZ, RZ, 0, 5.9604644775390625e-08 ;  /* 0x00000001ff007431 */ /* 0x000fe400000001ff */
[----:B------:R-:W-:Y:S01]  /*58b0*/  IMAD.MOV.U32 R59, RZ, RZ, 0x1 ;  /* 0x00000001ff3b7424 */ /* 0x000fe200078e00ff */
[----:B------:R-:W-:Y:S06]  /*58c0*/  UISETP.NE.AND.EX UP0, UPT, UR39, URZ, UPT, UP0 ;  /* 0x000000ff2700728c */ /* 0x000fec000bf05300 */
[----:B------:R-:W-:Y:S05]  /*58d0*/  PLOP3.LUT P3, PT, PT, PT, UP0, 0x80, 0x8 ;  /* 0x000000000008781c */ /* 0x000fea0003f6f008 */
[----:B------:R-:W1:Y:S01]  /*58e0*/  @UP0 LDCU.64 UR6, c[0x0][0x888] ;  /* 0x00011100ff0607ac */ /* 0x000e620008000a00 */
[----:B------:R-:W-:Y:S07]  /*58f0*/  @UP0 UIMAD UR4, UR36, UR44, URZ ;  /* 0x0000002c240402a4 */ /* 0x000fee000f8e02ff */
[----:B------:R-:W-:Y:S01]  /*5900*/  @!P3 PRMT R59, R0, 0x7610, R59 ;  /* 0x00007610003bb816 */ /* 0x000fe2000000003b */
[----:B-1----:R-:W-:Y:S03]  /*5910*/  @UP0 UIMAD.WIDE UR6, UR4, 0x4, UR6 ;  /* 0x00000004040608a5 */ /* 0x002fe6000f8e0206 */
[----:B------:R-:W1:Y:S03]  /*5920*/  @!UP0 LDCU UR4, c[0x0][0x880] ;  /* 0x00011000ff0487ac */ /* 0x000e660008000800 */
[----:B------:R-:W-:Y:S01]  /*5930*/  IMAD.U32 R2, RZ, RZ, UR6 ;  /* 0x00000006ff027e24 */ /* 0x000fe2000f8e00ff */
[----:B------:R-:W-:Y:S05]  /*5940*/  MOV R3, UR7 ;  /* 0x0000000700037c02 */ /* 0x000fea0008000f00 */
[----:B-----5:R2:W5:Y:S02]  /*5950*/  @P3 LDG.E R35, desc[UR46][R2.64] ;  /* 0x0000002e02233981 */ /* 0x020564000c1e1900 */
[----:B-12---:R-:W-:Y:S02]  /*5960*/  @!P3 IMAD.U32 R35, RZ, RZ, UR4 ;  /* 0x00000004ff23be24 */ /* 0x006fe4000f8e00ff */
.L_x_88:
[----:B------:R-:W-:Y:S05]  /*5970*/  @!P4 BRA `(.L_x_89) ;  /* 0x000000000020c947 */ /* 0x000fea0003800000 */
[----:B------:R-:W-:Y:S04]  /*5980*/  ISETP.NE.U32.AND P3, PT, R52, RZ, PT ;  /* 0x000000ff3400720c */ /* 0x000fe80003f65070 */
[----:B------:R-:W-:Y:S11]  /*5990*/  ISETP.NE.AND.EX P3, PT, R53, RZ, PT, P3 ;  /* 0x000000ff3500720c */ /* 0x000ff60003f65330 */
[----:B------:R-:W-:Y:S02]  /*59a0*/  @!UPT UIADD3 URZ, UPT, UPT, URZ, URZ, URZ ;  /* 0x000000fffffff290 */ /* 0x000fe4000fffe0ff */
[----:B------:R-:W1:Y:S01]  /*59b0*/  @P3 LDC.64 R2, c[0x0][0x8a8] ;  /* 0x00022a00ff023b82 */ /* 0x000e620000000a00 */
[----:B------:R-:W-:Y:S04]  /*59c0*/  @P3 IMAD R0, R54, UR36, RZ ;  /* 0x0000002436003c24 */ /* 0x000fe8000f8e02ff */
[----:B-1----:R-:W-:Y:S05]  /*59d0*/  @P3 IMAD.WIDE R2, R0, 0x4, R2 ;  /* 0x0000000400023825 */ /* 0x002fea00078e0202 */
[----:B-----5:R1:W5:Y:S02]  /*59e0*/  @P3 LDG.E R33, desc[UR46][R2.64] ;  /* 0x0000002e02213981 */ /* 0x020364000c1e1900 */
[----:B-1----:R-:W2:Y:S02]  /*59f0*/  @!P3 LDC R33, c[0x0][0x8a0] ;  /* 0x00022800ff21bb82 */ /* 0x002ea40000000800 */
.L_x_89:
[----:B-----5:R-:W-:Y:S01]  /*5a00*/  FSETP.NEU.AND P3, PT, R35, RZ, PT ;  /* 0x000000ff2300720b */ /* 0x020fe20003f6d000 */
[----:B------:R-:W-:Y:S01]  /*5a10*/  IMAD.SHL.U32 R80, R64, 0x2, RZ ;  /* 0x0000000240507824 */ /* 0x000fe200078e00ff */
[----:B------:R-:W-:Y:S01]  /*5a20*/  SEL R7, RZ, 0xffffffff, P2 ;  /* 0xffffffffff077807 */ /* 0x000fe20001000000 */
[----:B------:R-:W-:Y:S01]  /*5a30*/  BSSY B1, `(.L_x_90) ;  /* 0x0000036000017945 */ /* 0x000fe20003800000 */
[----:B------:R-:W-:Y:S01]  /*5a40*/  @P1 LOP3.LUT P2, RZ, R59, 0xff, RZ, 0xc0, !PT ;  /* 0x000000ff3bff1812 */ /* 0x000fe2000784c0ff */
[----:B------:R-:W-:Y:S01]  /*5a50*/  VIADD R78, R80, UR48 ;  /* 0x00000030504e7c36 */ /* 0x000fe20008000000 */
[----:B------:R-:W-:Y:S01]  /*5a60*/  @P1 SEL R2, RZ, 0xffffffff, P3 ;  /* 0xffffffffff021807 */ /* 0x000fe20001800000 */
[----:B------:R-:W-:Y:S01]  /*5a70*/  IMAD.MOV.U32 R81, RZ, RZ, 0x1 ;  /* 0x00000001ff517424 */ /* 0x000fe200078e00ff */
[----:B------:R-:W-:Y:S01]  /*5a80*/  LOP3.LUT R70, R70, 0x1, RZ, 0x3c, !PT ;  /* 0x0000000146467812 */ /* 0x000fe200078e3cff */
[----:B------:R-:W-:Y:S01]  /*5a90*/  IMAD.MOV.U32 R39, RZ, RZ, RZ ;  /* 0x000000ffff277224 */ /* 0x000fe200078e00ff */
[----:B------:R-:W-:Y:S02]  /*5aa0*/  @P0 SEL R2, R7, R2, !P2 ;  /* 0x0000000207020207 */ /* 0x000fe40005000000 */
[----:B------:R-:W-:Y:S02]  /*5ab0*/  CS2R R50, SRZ ;  /* 0x0000000000327805 */ /* 0x000fe4000001ff00 */
[----:B------:R-:W-:Y:S02]  /*5ac0*/  LEA R79, R30, UR48, 0x3 ;  /* 0x000000301e4f7c11 */ /* 0x000fe4000f8e18ff */
[----:B------:R-:W-:Y:S02]  /*5ad0*/  CS2R R48, SRZ ;  /* 0x0000000000307805 */ /* 0x000fe4000001ff00 */
[----:B------:R-:W-:Y:S02]  /*5ae0*/  @P1 LOP3.LUT R2, R2, 0x1, RZ, 0xc0, !PT ;  /* 0x0000000102021812 */ /* 0x000fe400078ec0ff */
[----:B------:R-:W-:Y:S02]  /*5af0*/  CS2R R42, SRZ ;  /* 0x00000000002a7805 */ /* 0x000fe4000001ff00 */
[----:B------:R-:W-:Y:S02]  /*5b00*/  SHF.L.U32 R0, R69, 0x1f, RZ ;  /* 0x0000001f45007819 */ /* 0x000fe400000006ff */
[----:B------:R-:W-:Y:S02]  /*5b10*/  CS2R R40, SRZ ;  /* 0x0000000000287805 */ /* 0x000fe4000001ff00 */
[----:B------:R-:W-:Y:S01]  /*5b20*/  ISETP.NE.U32.OR P5, PT, R2, 0x1, !P1 ;  /* 0x000000010200780c */ /* 0x000fe20004fa5470 */
[----:B------:R-:W-:Y:S01]  /*5b30*/  IMAD.IADD R77, R71, 0x1, R78 ;  /* 0x00000001474d7824 */ /* 0x000fe200078e024e */
[----:B------:R-:W-:Y:S02]  /*5b40*/  PLOP3.LUT P2, PT, PT, PT, UP1, 0x80, 0x8 ;  /* 0x000000000008781c */ /* 0x000fe40003f4f018 */
[----:B------:R-:W-:Y:S02]  /*5b50*/  LEA.HI R5, R30, R30, RZ, 0x1 ;  /* 0x0000001e1e057211 */ /* 0x000fe400078f08ff */
[----:B------:R-:W-:Y:S02]  /*5b60*/  LOP3.LUT P4, R74, R59, 0xff, RZ, 0xc0, !PT ;  /* 0x000000ff3b4a7812 */ /* 0x000fe4000788c0ff */
[----:B------:R-:W-:Y:S01]  /*5b70*/  SEL R2, RZ, 0xffffffff, P3 ;  /* 0xffffffffff027807 */ /* 0x000fe20001800000 */
[C---:B------:R-:W-:Y:S01]  /*5b80*/  IMAD.SHL.U32 R3, R5.reuse, 0x40, RZ ;  /* 0x0000004005037824 */ /* 0x040fe200078e00ff */
[----:B------:R-:W-:Y:S02]  /*5b90*/  LOP3.LUT R5, R5, 0xffe, RZ, 0xc0, !PT ;  /* 0x00000ffe05057812 */ /* 0x000fe400078ec0ff */
[----:B------:R-:W-:Y:S02]  /*5ba0*/  P2R R76, PR, RZ, 0x20 ;  /* 0x00000020ff4c7803 */ /* 0x000fe40000000000 */
[----:B------:R-:W-:Y:S01]  /*5bb0*/  @P5 SHF.L.U32 R4, R70, 0x1f, RZ ;  /* 0x0000001f46045819 */ /* 0x000fe200000006ff */
[----:B------:R-:W-:Y:S01]  /*5bc0*/  IMAD.IADD R34, R30, 0x1, -R5 ;  /* 0x000000011e227824 */ /* 0x000fe200078e0a05 */
[----:B------:R-:W-:Y:S02]  /*5bd0*/  @P2 SEL R2, R7, R2, !P4 ;  /* 0x0000000207022207 */ /* 0x000fe40006000000 */
[----:B------:R-:W1:Y:S01]  /*5be0*/  @P5 SYNCS.PHASECHK.TRANS64.TRYWAIT P1, [UR48+0x40], R4 ;  /* 0x00004004ff0055a7 */ /* 0x000e620008021130 */
[----:B------:R-:W-:Y:S02]  /*5bf0*/  LOP3.LUT R3, R3, 0xffffff80, RZ, 0xc0, !PT ;  /* 0xffffff8003037812 */ /* 0x000fe400078ec0ff */
[----:B------:R-:W-:Y:S03]  /*5c00*/  LOP3.LUT R2, R2, 0x1, RZ, 0xc0, !PT ;  /* 0x0000000102027812 */ /* 0x000fe600078ec0ff */
[----:B------:R-:W-:Y:S01]  /*5c10*/  IMAD.IADD R3, R32, 0x1, R3 ;  /* 0x0000000120037824 */ /* 0x000fe200078e0203 */
[----:B------:R-:W-:Y:S03]  /*5c20*/  ISETP.NE.U32.AND P2, PT, R2, 0x1, PT ;  /* 0x000000010200780c */ /* 0x000fe60003f45070 */
[----:B------:R-:W-:Y:S01]  /*5c30*/  IMAD R34, R34, 0x100000, R3 ;  /* 0x0010000022227824 */ /* 0x000fe200078e0203 */
[----:B------:R-:W-:Y:S01]  /*5c40*/  P2R R82, PR, RZ, 0x4 ;  /* 0x00000004ff527803 */ /* 0x000fe20000000000 */
[----:B------:R3:W4:Y:S01]  /*5c50*/  SYNCS.PHASECHK.TRANS64.TRYWAIT P0, [R79+URZ+0xb0], R0 ;  /* 0x0000b0004f0075a7 */ /* 0x00072200080011ff */
[----:B-1----:R-:W-:Y:S01]  /*5c60*/  @P5 SEL R81, RZ, 0x1, !P1 ;  /* 0x00000001ff515807 */ /* 0x002fe20004800000 */
[----:B---3--:R-:W-:Y:S06]  /*5c70*/  @!P5 BRA `(.L_x_91) ;  /* 0x000000000044d947 */ /* 0x008fec0003800000 */
[----:B------:R-:W-:Y:S01]  /*5c80*/  IMAD.MOV.U32 R50, RZ, RZ, RZ ;  /* 0x000000ffff327224 */ /* 0x000fe200078e00ff */
[----:B------:R-:W-:Y:S01]  /*5c90*/  ISETP.NE.AND P1, PT, R81, RZ, PT ;  /* 0x000000ff5100720c */ /* 0x000fe20003f25270 */
[----:B------:R-:W-:Y:S01]  /*5ca0*/  BSSY B0, `(.L_x_92) ;  /* 0x0000008000007945 */ /* 0x000fe20003800000 */
[----:B------:R-:W-:Y:S02]  /*5cb0*/  CS2R R42, SRZ ;  /* 0x00000000002a7805 */ /* 0x000fe4000001ff00 */
[----:B------:R-:W-:Y:S02]  /*5cc0*/  CS2R R40, SRZ ;  /* 0x0000000000287805 */ /* 0x000fe4000001ff00 */
[----:B------:R-:W-:Y:S07]  /*5cd0*/  CS2R R48, SRZ ;  /* 0x0000000000307805 */ /* 0x000fee000001ff00 */
[----:B------:R-:W-:Y:S05]  /*5ce0*/  @P1 BRA `(.L_x_93) ;  /* 0x00000000000c1947 */ /* 0x000fea0003800000 */
[----:B------:R-:W-:Y:S04]  /*5cf0*/  SHF.L.U32 R3, R70, 0x1f, RZ ;  /* 0x0000001f46037819 */ /* 0x000fe800000006ff */
[----:B------:R-:W1:Y:S02]  /*5d00*/  SYNCS.PHASECHK.TRANS64.TRYWAIT P1, [UR48+0x40], R3 ;  /* 0x00004003ff0075a7 */ /* 0x000e640008021130 */
[----:B-1----:R-:W-:Y:S05]  /*5d10*/  @!P1 BRA `(.L_x_94) ;  /* 0x0000002c009c9947 */ /* 0x002fea0003800000 */
.L_x_93:
[----:B------:R-:W-:Y:S05]  /*5d20*/  BSYNC B0 ;  /* 0x0000000000007941 */ /* 0x000fea0003800000 */
.L_x_92:
[----:B------:R-:W-:Y:S01]  /*5d30*/  ISETP.NE.AND P1, PT, R82, RZ, PT ;  /* 0x000000ff5200720c */ /* 0x000fe20003f25270 */
[----:B------:R-:W-:Y:S11]  /*5d40*/  HFMA2 R39, -RZ, RZ, 0, 5.9604644775390625e-08 ;  /* 0x00000001ff277431 */ /* 0x000ff600000001ff */
[----:B------:R-:W-:Y:S01]  /*5d50*/  @!UPT UIADD3 URZ, UPT, UPT, URZ, URZ, URZ ;  /* 0x000000fffffff290 */ /* 0x000fe2000fffe0ff */
[----:B------:R-:W-:Y:S05]  /*5d60*/  @P1 WARPSYNC.ALL ;  /* 0x0000000000001948 */ /* 0x000fea0003800000 */
[----:B------:R3:W1:Y:S04]  /*5d70*/  @P1 LDSM.16.M88.4 R40, [R80+UR48+0x200] ;  /* 0x000200305028183b */ /* 0x0006680008000200 */
[----:B------:R3:W1:Y:S02]  /*5d80*/  @P1 LDSM.16.M88.4 R48, [R77+0x200] ;  /* 0x000200004d30183b */ /* 0x0006640000000200 */
.L_x_91:
[----:B------:R-:W-:Y:S05]  /*5d90*/  BSYNC B1 ;  /* 0x0000000000017941 */ /* 0x000fea0003800000 */
.L_x_90:
[----:B-1----:R-:W-:Y:S04]  /*5da0*/  SHF.R.U32.HI R2, RZ, 0x15, R34 ;  /* 0x00000015ff027819 */ /* 0x002fe80000011622 */
[----:B------:R-:W-:Y:S01]  /*5db0*/  LOP3.LUT P1, RZ, R2, 0x3, R65, 0x48, !PT ;  /* 0x0000000302ff7812 */ /* 0x000fe20007824841 */
[----:B------:R-:W-:Y:S01]  /*5dc0*/  @!UPT UIADD3 URZ, UPT, UPT, URZ, URZ, URZ ;  /* 0x000000fffffff290 */ /* 0x000fe2000fffe0ff */
[----:B----4-:R-:W-:Y:S11]  /*5dd0*/  @P0 BRA `(.L_x_95) ;  /* 0x0000000000080947 */ /* 0x010ff60003800000 */
[----:B------:R-:W1:Y:S02]  /*5de0*/  SYNCS.PHASECHK.TRANS64.TRYWAIT P0, [R79+URZ+0xb0], R0 ;  /* 0x0000b0004f0075a7 */ /* 0x000e6400080011ff */
[----:B-1----:R-:W-:Y:S05]  /*5df0*/  @!P0 BRA `(.L_x_96) ;  /* 0x0000002c007c8947 */ /* 0x002fea0003800000 */
.L_x_95:
[----:B------:R-:W-:Y:S05]  /*5e00*/  @!P1 BRA `(.L_x_97) ;  /* 0x0000000000409947 */ /* 0x000fea0003800000 */
[----:B------:R-:W4:Y:S01]  /*5e10*/  LDCU.64 UR8, c[0x4][0x70] ;  /* 0x01000e00ff0877ac */ /* 0x000f220008000a00 */
[----:B------:R-:W-:Y:S01]  /*5e20*/  MOV R3, 0x0 ;  /* 0x0000000000037802 */ /* 0x000fe20000000f00 */
[----:B------:R-:W-:Y:S02]  /*5e30*/  HFMA2 R12, -RZ, RZ, 0, 5.9604644775390625e-08 ;  /* 0x00000001ff0c7431 */ /* 0x000fe400000001ff */
[----:B------:R-:W-:Y:S02]  /*5e40*/  IMAD.MOV.U32 R8, RZ, RZ, 0x192 ;  /* 0x00000192ff087424 */ /* 0x000fe400078e00ff */
[----:B------:R-:W-:Y:S01]  /*5e50*/  IMAD.MOV.U32 R13, RZ, RZ, RZ ;  /* 0x000000ffff0d7224 */ /* 0x000fe200078e00ff */
[----:B------:R-:W5:Y:S01]  /*5e60*/  LDCU.64 UR6, c[0x4][0x78] ;  /* 0x01000f00ff0677ac */ /* 0x000f620008000a00 */
[----:B------:R-:W1:Y:S01]  /*5e70*/  LDC.64 R2, c[0x4][R3] ;  /* 0x0100000003027b82 */ /* 0x000e620000000a00 */
[----:B------:R-:W2:Y:S01]  /*5e80*/  LDCU.64 UR4, c[0x4][0x10] ;  /* 0x01000200ff0477ac */ /* 0x000ea20008000a00 */
[----:B----4-:R-:W-:Y:S01]  /*5e90*/  MOV R5, UR9 ;  /* 0x0000000900057c02 */ /* 0x010fe20008000f00 */
[----:B------:R-:W-:Y:S01]  /*5ea0*/  IMAD.U32 R4, RZ, RZ, UR8 ;  /* 0x00000008ff047e24 */ /* 0x000fe2000f8e00ff */
[----:B-----5:R-:W-:Y:S01]  /*5eb0*/  MOV R7, UR7 ;  /* 0x0000000700077c02 */ /* 0x020fe20008000f00 */
[----:B------:R-:W-:Y:S01]  /*5ec0*/  IMAD.U32 R6, RZ, RZ, UR6 ;  /* 0x00000006ff067e24 */ /* 0x000fe2000f8e00ff */
[----:B--2---:R-:W-:Y:S01]  /*5ed0*/  MOV R11, UR5 ;  /* 0x00000005000b7c02 */ /* 0x004fe20008000f00 */
[----:B------:R-:W-:Y:S02]  /*5ee0*/  IMAD.U32 R10, RZ, RZ, UR4 ;  /* 0x00000004ff0a7e24 */ /* 0x000fe4000f8e00ff */
[----:B------:R-:W-:Y:S07]  /*5ef0*/  LEPC R20, `(.L_x_97) ;  /* 0x000000001014794e */ /* 0x000fee0000000000 */
[----:B-1-3--:R-:W-:Y:S05]  /*5f00*/  CALL.ABS.NOINC R2 ;  /* 0x0000000002007343 */ /* 0x00afea0003c00000 */
.L_x_97:
[----:B------:R-:W-:Y:S05]  /*5f10*/  WARPSYNC.ALL ;  /* 0x0000000000007948 */ /* 0x000fea0003800000 */
[----:B------:R-:W-:Y:S01]  /*5f20*/  R2UR UR4, R34 ;  /* 0x00000000220472ca */ /* 0x000fe200000e0000 */
[--C-:B------:R-:W-:Y:S01]  /*5f30*/  HADD2.F32 R20, -RZ, R40.reuse.H0_H0 ;  /* 0x20000028ff147230 */ /* 0x100fe20000004100 */
[----:B------:R-:W-:Y:S01]  /*5f40*/  ISETP.NE.AND P0, PT, R72, RZ, PT ;  /* 0x000000ff4800720c */ /* 0x000fe20003f05270 */
[----:B------:R-:W-:Y:S01]  /*5f50*/  HADD2.F32 R21, -RZ, R40.H1_H1 ;  /* 0x30000028ff157230 */ /* 0x000fe20000004100 */
[----:B------:R-:W-:Y:S01]  /*5f60*/  BSSY.RECONVERGENT B0, `(.L_x_98) ;  /* 0x000004c000007945 */ /* 0x000fe20003800200 */
[----:B------:R-:W-:Y:S02]  /*5f70*/  HADD2.F32 R36, -RZ, R41.H1_H1 ;  /* 0x30000029ff247230 */ /* 0x000fe40000004100 */
[----:B------:R-:W-:Y:S02]  /*5f80*/  HADD2.F32 R37, -RZ, R43.H0_H0 ;  /* 0x2000002bff257230 */ /* 0x000fe40000004100 */
[----:B------:R-:W-:Y:S04]  /*5f90*/  HADD2.F32 R38, -RZ, R51.H1_H1 ;  /* 0x30000033ff267230 */ /* 0x000fe80000004100 */
[----:B------:R-:W1:Y:S02]  /*5fa0*/  LDTM.16dp256bit.x4 R4, tmem[UR4] ;  /* 0x00000004000479ee */ /* 0x000e640008120000 */
[C---:B-12---:R-:W-:Y:S01]  /*5fb0*/  FMUL R0, R33.reuse, R4 ;  /* 0x0000000421007220 */ /* 0x046fe20000400000 */
[C---:B------:R-:W-:Y:S01]  /*5fc0*/  FMUL R2, R33.reuse, R5 ;  /* 0x0000000521027220 */ /* 0x040fe20000400000 */
[C---:B------:R-:W-:Y:S01]  /*5fd0*/  FMUL R3, R33.reuse, R6 ;  /* 0x0000000621037220 */ /* 0x040fe20000400000 */
[----:B------:R-:W-:Y:S01]  /*5fe0*/  FMUL R7, R33, R7 ;  /* 0x0000000721077220 */ /* 0x000fe20000400000 */
[C---:B------:R-:W-:Y:S01]  /*5ff0*/  FFMA R0, R35.reuse, R20, R0 ;  /* 0x0000001423007223 */ /* 0x040fe20000000000 */
[----:B------:R-:W-:Y:S02]  /*6000*/  HADD2.F32 R20, -RZ, R41.H0_H0 ;  /* 0x20000029ff147230 */ /* 0x000fe40000004100 */
[----:B------:R-:W-:Y:S01]  /*6010*/  FFMA R2, R35, R21, R2 ;  /* 0x0000001523027223 */ /* 0x000fe20000000002 */
[--C-:B------:R-:W-:Y:S02]  /*6020*/  HADD2.F32 R21, -RZ, R42.reuse.H0_H0 ;  /* 0x2000002aff157230 */ /* 0x100fe40000004100 */
[C---:B------:R-:W-:Y:S01]  /*6030*/  FMUL R4, R33.reuse, R8 ;  /* 0x0000000821047220 */ /* 0x040fe20000400000 */
[----:B------:R-:W-:Y:S01]  /*6040*/  FMUL R5, R33, R9 ;  /* 0x0000000921057220 */ /* 0x000fe20000400000 */
[C---:B------:R-:W-:Y:S01]  /*6050*/  FFMA R3, R35.reuse, R20, R3 ;  /* 0x0000001423037223 */ /* 0x040fe20000000003 */
[----:B------:R-:W-:Y:S01]  /*6060*/  HADD2.F32 R20, -RZ, R42.H1_H1 ;  /* 0x3000002aff147230 */ /* 0x000fe20000004100 */
[----:B------:R-:W-:Y:S01]  /*6070*/  F2FP.F16.F32.PACK_AB R44, R2, R0 ;  /* 0x00000000022c723e */ /* 0x000fe200000000ff */
[C---:B------:R-:W-:Y:S01]  /*6080*/  FFMA R7, R35.reuse, R36, R7 ;  /* 0x0000002423077223 */ /* 0x040fe20000000007 */
[----:B------:R-:W-:Y:S01]  /*6090*/  FFMA R4, R35, R21, R4 ;  /* 0x0000001523047223 */ /* 0x000fe20000000004 */
[----:B------:R-:W-:Y:S01]  /*60a0*/  FMUL R6, R33, R10 ;  /* 0x0000000a21067220 */ /* 0x000fe20000400000 */
[----:B------:R-:W-:Y:S02]  /*60b0*/  HADD2.F32 R36, -RZ, R43.H1_H1 ;  /* 0x3000002bff247230 */ /* 0x000fe40000004100 */
[----:B------:R-:W-:Y:S01]  /*60c0*/  FFMA R5, R35, R20, R5 ;  /* 0x0000001423057223 */ /* 0x000fe20000000005 */
[----:B------:R-:W-:Y:S01]  /*60d0*/  FMUL R11, R33, R11 ;  /* 0x0000000b210b7220 */ /* 0x000fe20000400000 */
[----:B------:R-:W-:Y:S01]  /*60e0*/  FFMA R6, R35, R37, R6 ;  /* 0x0000002523067223 */ /* 0x000fe20000000006 */
[--C-:B------:R-:W-:Y:S02]  /*60f0*/  HADD2.F32 R20, -RZ, R48.reuse.H0_H0 ;  /* 0x20000030ff147230 */ /* 0x100fe40000004100 */
[----:B------:R-:W-:Y:S01]  /*6100*/  FMUL R8, R33, R12 ;  /* 0x0000000c21087220 */ /* 0x000fe20000400000 */
[----:B------:R-:W-:Y:S01]  /*6110*/  FFMA R11, R35, R36, R11 ;  /* 0x00000024230b7223 */ /* 0x000fe2000000000b */
[----:B------:R-:W-:Y:S02]  /*6120*/  HADD2.F32 R36, -RZ, R48.H1_H1 ;  /* 0x30000030ff247230 */ /* 0x000fe40000004100 */
[C---:B------:R-:W-:Y:S01]  /*6130*/  FMUL R9, R33.reuse, R13 ;  /* 0x0000000d21097220 */ /* 0x040fe20000400000 */
[--C-:B------:R-:W-:Y:S02]  /*6140*/  HADD2.F32 R21, -RZ, R49.reuse.H0_H0 ;  /* 0x20000031ff157230 */ /* 0x100fe40000004100 */
[----:B------:R-:W-:Y:S01]  /*6150*/  FMUL R10, R33, R14 ;  /* 0x0000000e210a7220 */ /* 0x000fe20000400000 */
[C---:B------:R-:W-:Y:S01]  /*6160*/  FFMA R8, R35.reuse, R20, R8 ;  /* 0x0000001423087223 */ /* 0x040fe20000000008 */
[C---:B------:R-:W-:Y:S01]  /*6170*/  FFMA R9, R35.reuse, R36, R9 ;  /* 0x0000002423097223 */ /* 0x040fe20000000009 */
[----:B------:R-:W-:Y:S02]  /*6180*/  HADD2.F32 R20, -RZ, R49.H1_H1 ;  /* 0x30000031ff147230 */ /* 0x000fe40000004100 */
[----:B------:R-:W-:Y:S01]  /*6190*/  FFMA R10, R35, R21, R10 ;  /* 0x00000015230a7223 */ /* 0x000fe2000000000a */
[C---:B------:R-:W-:Y:S01]  /*61a0*/  FMUL R15, R33.reuse, R15 ;  /* 0x0000000f210f7220 */ /* 0x040fe20000400000 */
[--C-:B------:R-:W-:Y:S02]  /*61b0*/  HADD2.F32 R21, -RZ, R50.reuse.H0_H0 ;  /* 0x20000032ff157230 */ /* 0x100fe40000004100 */
[C---:B------:R-:W-:Y:S01]  /*61c0*/  FMUL R12, R33.reuse, R16 ;  /* 0x00000010210c7220 */ /* 0x040fe20000400000 */
[----:B------:R-:W-:Y:S02]  /*61d0*/  HADD2.F32 R36, -RZ, R50.H1_H1 ;  /* 0x30000032ff247230 */ /* 0x000fe40000004100 */
[C---:B------:R-:W-:Y:S01]  /*61e0*/  FMUL R13, R33.reuse, R17 ;  /* 0x00000011210d7220 */ /* 0x040fe20000400000 */
[----:B------:R-:W-:Y:S02]  /*61f0*/  HADD2.F32 R37, -RZ, R51.H0_H0 ;  /* 0x20000033ff257230 */ /* 0x000fe40000004100 */
[----:B------:R-:W-:Y:S01]  /*6200*/  FMUL R14, R33, R18 ;  /* 0x00000012210e7220 */ /* 0x000fe20000400000 */
[----:B------:R-:W-:Y:S01]  /*6210*/  FFMA R15, R35, R20, R15 ;  /* 0x00000014230f7223 */ /* 0x000fe2000000000f */
[----:B------:R-:W-:Y:S01]  /*6220*/  FMUL R19, R33, R19 ;  /* 0x0000001321137220 */ /* 0x000fe20000400000 */
[C---:B------:R-:W-:Y:S01]  /*6230*/  FFMA R12, R35.reuse, R21, R12 ;  /* 0x00000015230c7223 */ /* 0x040fe2000000000c */
[C---:B------:R-:W-:Y:S01]  /*6240*/  FFMA R13, R35.reuse, R36, R13 ;  /* 0x00000024230d7223 */ /* 0x040fe2000000000d */
[C---:B------:R-:W-:Y:S01]  /*6250*/  FFMA R14, R35.reuse, R37, R14 ;  /* 0x00000025230e7223 */ /* 0x040fe2000000000e */
[----:B------:R-:W-:Y:S01]  /*6260*/  FFMA R19, R35, R38, R19 ;  /* 0x0000002623137223 */ /* 0x000fe20000000013 */
[----:B------:R-:W-:Y:S02]  /*6270*/  F2FP.F16.F32.PACK_AB R45, R7, R3 ;  /* 0x00000003072d723e */ /* 0x000fe400000000ff */
[----:B------:R-:W-:Y:S02]  /*6280*/  F2FP.F16.F32.PACK_AB R46, R5, R4 ;  /* 0x00000004052e723e */ /* 0x000fe400000000ff */
[----:B------:R-:W-:Y:S02]  /*6290*/  F2FP.F16.F32.PACK_AB R47, R11, R6 ;  /* 0x000000060b2f723e */ /* 0x000fe400000000ff */
[----:B------:R-:W-:Y:S02]  /*62a0*/  F2FP.F16.F32.PACK_AB R84, R9, R8 ;  /* 0x000000080954723e */ /* 0x000fe400000000ff */
[----:B------:R-:W-:Y:S01]  /*62b0*/  F2FP.F16.F32.PACK_AB R85, R15, R10 ;  /* 0x0000000a0f55723e */ /* 0x000fe200000000ff */
[----:B------:R1:W-:Y:S01]  /*62c0*/  STSM.16.M88.4 [R78+0x200], R44 ;  /* 0x0002002c4e007844 */ /* 0x0003e20000000200 */
[----:B------:R-:W-:Y:S02]  /*62d0*/  F2FP.F16.F32.PACK_AB R86, R13, R12 ;  /* 0x0000000c0d56723e */ /* 0x000fe400000000ff */
[----:B------:R-:W-:Y:S05]  /*62e0*/  F2FP.F16.F32.PACK_AB R87, R19, R14 ;  /* 0x0000000e1357723e */ /* 0x000fea00000000ff */
[----:B------:R1:W-:Y:S01]  /*62f0*/  STSM.16.M88.4 [R77+0x200], R84 ;  /* 0x000200544d007844 */ /* 0x0003e20000000200 */
[----:B------:R-:W-:Y:S01]  /*6300*/  @!PT LDS RZ, [RZ] ;  /* 0x00000000fffff984 */ /* 0x000fe20000000800 */
[----:B------:R-:W-:Y:S01]  /*6310*/  @!PT LDS RZ, [RZ] ;  /* 0x00000000fffff984 */ /* 0x000fe20000000800 */
[----:B------:R-:W-:Y:S01]  /*6320*/  @!PT LDS RZ, [RZ] ;  /* 0x00000000fffff984 */ /* 0x000fe20000000800 */
[----:B------:R-:W-:Y:S01]  /*6330*/  @!PT LDS RZ, [RZ] ;  /* 0x00000000fffff984 */ /* 0x000fe20000000800 */
[----:B------:R2:W-:Y:S07]  /*6340*/  MEMBAR.ALL.CTA ;  /* 0x0000000000007992 */ /* 0x0005ee0000008000 */
[----:B--2---:R-:W2:Y:S02]  /*6350*/  FENCE.VIEW.ASYNC.S ;  /* 0x00000000000073c6 */ /* 0x004ea40000000000 */
[----:B--2---:R-:W-:Y:S06]  /*6360*/  BAR.SYNC.DEFER_BLOCKING 0x1, 0x80 ;  /* 0x0042000000007b1d */ /* 0x004fec0000010000 */
[----:B------:R-:W-:Y:S05]  /*6370*/  @P0 BRA `(.L_x_99) ;  /* 0x0000000000280947 */ /* 0x000fea0003800000 */
[----:B------:R-:W-:Y:S02]  /*6380*/  UIADD3 UR4, UPT, UPT, UR48, 0x200, URZ ;  /* 0x0000020030047890 */ /* 0x000fe4000fffe0ff */
[----:B------:R-:W-:Y:S01]  /*6390*/  UIADD3 UR6, UP0, UPT, UR52, 0x680, URZ ;  /* 0x0000068034067890 */ /* 0x000fe2000ff1e0ff */
[----:B------:R-:W-:Y:S03]  /*63a0*/  UMOV UR43, UR36 ;  /* 0x00000024002b7c82 */ /* 0x000fe60008000000 */
[----:B------:R-:W-:Y:S01]  /*63b0*/  MOV R66, UR4 ;  /* 0x0000000400427c02 */ /* 0x000fe20008000f00 */
[----:B------:R-:W-:Y:S03]  /*63c0*/  UIADD3.X UR7, UPT, UPT, URZ, UR53, URZ, UP0, !UPT ;  /* 0x00000035ff077290 */ /* 0x000fe600087fe4ff */
[----:B------:R-:W-:Y:S11]  /*63d0*/  R2UR UR40, R66 ;  /* 0x00000000422872ca */ /* 0x000ff600000e0000 */
[----:B------:R-:W-:Y:S02]  /*63e0*/  @!UPT UIADD3 URZ, UPT, UPT, URZ, URZ, URZ ;  /* 0x000000fffffff290 */ /* 0x000fe4000fffe0ff */
[----:B------:R2:W-:Y:S01]  /*63f0*/  UTMASTG.3D [UR40], [UR6] ;  /* 0x00000028060073b5 */ /* 0x0005e20008010000 */
[----:B------:R0:W-:Y:S01]  /*6400*/  UTMACMDFLUSH ;  /* 0x00000000000079b7 */ /* 0x0001e20000000000 */
[----:B--2---:R-:W-:Y:S04]  /*6410*/  DEPBAR.LE SB0, 0x1 ;  /* 0x000080400000791a */ /* 0x004fe80000000000 */
.L_x_99:
[----:B------:R-:W-:Y:S05]  /*6420*/  BSYNC.RECONVERGENT B0 ;  /* 0x0000000000007941 */ /* 0x000fea0003800200 */
.L_x_98:
[----:B------:R-:W-:Y:S01]  /*6430*/  BAR.SYNC.DEFER_BLOCKING 0x1, 0x80 ;  /* 0x0042000000007b1d */ /* 0x000fe20000010000 */
[----:B------:R-:W-:Y:S01]  /*6440*/  ISETP.NE.AND P1, PT, R76, RZ, PT ;  /* 0x000000ff4c00720c */ /* 0x000fe20003f25270 */
[----:B------:R-:W-:Y:S01]  /*6450*/  UISETP.NE.AND UP0, UPT, UR49, URZ, UPT ;  /* 0x000000ff3100728c */ /* 0x000fe2000bf05270 */
[----:B------:R-:W-:Y:S11]  /*6460*/  LEA R3, R39, UR48, 0x3 ;  /* 0x0000003027037c11 */ /* 0x000ff6000f8e18ff */
[----:B------:R-:W-:Y:S01]  /*6470*/  @P1 SHF.L.U32 R2, R70, 0x1f, RZ ;  /* 0x0000001f46021819 */ /* 0x000fe200000006ff */
[----:B------:R-:W-:Y:S06]  /*6480*/  BRA.U !UP0, `(.L_x_100) ;  /* 0x0000000108247547 */ /* 0x000fec000b800000 */
[----:B------:R-:W-:Y:S01]  /*6490*/  IMAD.U32 R5, RZ, RZ, UR51 ;  /* 0x00000033ff057e24 */ /* 0x000fe2000f8e00ff */
[----:B------:R-:W-:Y:S01]  /*64a0*/  MOV R0, UR37 ;  /* 0x0000002500007c02 */ /* 0x000fe20008000f00 */
[----:B------:R-:W-:Y:S03]  /*64b0*/  UIADD3 UR51, UPT, UPT, UR51, 0x1, URZ ;  /* 0x0000000133337890 */ /* 0x000fe6000fffe0ff */
[----:B------:R-:W-:Y:S01]  /*64c0*/  @P1 LEA R5, R5, UR48, 0x3 ;  /* 0x0000003005051c11 */ /* 0x000fe2000f8e18ff */
[----:B------:R-:W-:Y:S04]  /*64d0*/  UISETP.NE.AND UP0, UPT, UR51, 0x4, UPT ;  /* 0x000000043300788c */ /* 0x000fe8000bf05270 */
[----:B------:R-:W-:Y:S01]  /*64e0*/  @P1 VIADD R5, R5, 0x60 ;  /* 0x0000006005051836 */ /* 0x000fe20000000000 */
[----:B------:R-:W-:Y:S04]  /*64f0*/  USEL UR51, UR51, URZ, UP0 ;  /* 0x000000ff33337287 */ /* 0x000fe80008000000 */
[----:B------:R-:W-:Y:S04]  /*6500*/  @P1 PRMT R0, R0, 0x654, R5 ;  /* 0x0000065400001816 */ /* 0x000fe80000000005 */
[----:B------:R2:W-:Y:S04]  /*6510*/  @P1 SYNCS.ARRIVE.TRANS64.RED.A1T0 RZ, [R0+URZ], RZ ;  /* 0x000000ff00ff19a7 */ /* 0x0005e800081004ff */
.L_x_100:
[----:B------:R-:W4:Y:S01]  /*6520*/  @P1 SYNCS.PHASECHK.TRANS64.TRYWAIT P0, [R3+URZ+0x40], R2 ;  /* 0x00004002030015a7 */ /* 0x000f2200080011ff */
[----:B------:R-:W-:Y:S01]  /*6530*/  BSSY B1, `(.L_x_101) ;  /* 0x0000013000017945 */ /* 0x000fe20003800000 */
[----:B----4-:R-:W-:Y:S03]  /*6540*/  @P1 SEL R81, RZ, 0x1, !P0 ;  /* 0x00000001ff511807 */ /* 0x010fe60004000000 */
[----:B------:R-:W-:Y:S05]  /*6550*/  @!P1 BRA `(.L_x_102) ;  /* 0x0000000000409947 */ /* 0x000fea0003800000 */
[----:B------:R-:W-:Y:S01]  /*6560*/  ISETP.NE.AND P1, PT, R82, RZ, PT ;  /* 0x000000ff5200720c */ /* 0x000fe20003f25270 */
[----:B------:R-:W-:Y:S01]  /*6570*/  BSSY B0, `(.L_x_103) ;  /* 0x0000009000007945 */ /* 0x000fe20003800000 */
[----:B------:R-:W-:Y:S11]  /*6580*/  ISETP.NE.AND P0, PT, R81, RZ, PT ;  /* 0x000000ff5100720c */ /* 0x000ff60003f05270 */
[----:B------:R-:W-:Y:S05]  /*6590*/  @P1 IMAD R4, R39, 0x1000, R80 ;  /* 0x0000100027041824 */ /* 0x000fea00078e0250 */
[----:B------:R-:W-:Y:S05]  /*65a0*/  @P1 IADD3 R2, PT, PT, R4, UR48, RZ ;  /* 0x0000003004021c10 */ /* 0x000fea000fffe0ff */
[----:B------:R-:W-:Y:S01]  /*65b0*/  @P1 IMAD.IADD R2, R71, 0x1, R2 ;  /* 0x0000000147021824 */ /* 0x000fe200078e0202 */
[----:B------:R-:W-:Y:S06]  /*65c0*/  @P0 BRA `(.L_x_104) ;  /* 0x00000000000c0947 */ /* 0x000fec0003800000 */
[----:B--2---:R-:W-:Y:S04]  /*65d0*/  SHF.L.U32 R0, R70, 0x1f, RZ ;  /* 0x0000001f46007819 */ /* 0x004fe800000006ff */
[----:B------:R-:W2:Y:S02]  /*65e0*/  SYNCS.PHASECHK.TRANS64.TRYWAIT P0, [R3+URZ+0x40], R0 ;  /* 0x00004000030075a7 */ /* 0x000ea400080011ff */
[----:B--2---:R-:W-:Y:S05]  /*65f0*/  @!P0 BRA `(.L_x_105) ;  /* 0x0000002400908947 */ /* 0x004fea0003800000 */
.L_x_104:
[----:B------:R-:W-:Y:S05]  /*6600*/  BSYNC B0 ;  /* 0x0000000000007941 */ /* 0x000fea0003800000 */
.L_x_103:
[----:B------:R-:W-:Y:S02]  /*6610*/  ISETP.NE.AND P0, PT, R82, RZ, PT ;  /* 0x000000ff5200720c */ /* 0x000fe40003f05270 */
[----:B------:R-:W-:Y:S11]  /*6620*/  IADD3 R39, PT, PT, R39, 0x1, RZ ;  /* 0x0000000127277810 */ /* 0x000ff60007ffe0ff */
[----:B------:R-:W-:Y:S05]  /*6630*/  @P0 WARPSYNC.ALL ;  /* 0x0000000000000948 */ /* 0x000fea0003800000 */
[----:B------:R4:W1:Y:S04]  /*6640*/  @P0 LDSM.16.M88.4 R40, [R4+UR48+0x200] ;  /* 0x000200300428083b */ /* 0x0008680008000200 */
[----:B------:R4:W1:Y:S02]  /*6650*/  @P0 LDSM.16.M88.4 R48, [R2+0x200] ;  /* 0x000200000230083b */ /* 0x0008640000000200 */
.L_x_102:
[----:B------:R-:W-:Y:S05]  /*6660*/  BSYNC B1 ;  /* 0x0000000000017941 */ /* 0x000fea0003800000 */
.L_x_101:
[----:B--2---:R-:W-:Y:S05]  /*6670*/  VIADD R0, R34, 0x20 ;  /* 0x0000002022007836 */ /* 0x004fea0000000000 */
[----:B------:R-:W-:Y:S04]  /*6680*/  SHF.R.U32.HI R0, RZ, 0x15, R0 ;  /* 0x00000015ff007819 */ /* 0x000fe80000011600 */
[----:B------:R-:W-:Y:S11]  /*6690*/  LOP3.LUT P0, RZ, R0, 0x3, R65, 0x48, !PT ;  /* 0x0000000300ff7812 */ /* 0x000ff60007804841 */
[----:B------:R-:W-:Y:S02]  /*66a0*/  @!UPT UIADD3 URZ, UPT, UPT, URZ, URZ, URZ ;  /* 0x000000fffffff290 */ /* 0x000fe4000fffe0ff */
[----:B------:R-:W-:Y:S05]  /*66b0*/  @!P0 BRA `(.L_x_106) ;  /* 0x0000000000408947 */ /* 0x000fea0003800000 */
[----:B------:R-:W2:Y:S01]  /*66c0*/  LDCU.64 UR8, c[0x4][0x70] ;  /* 0x01000e00ff0877ac */ /* 0x000ea20008000a00 */
[----:B------:R-:W-:Y:S01]  /*66d0*/  MOV R3, 0x0 ;  /* 0x0000000000037802 */ /* 0x000fe20000000f00 */
[----:B------:R-:W-:Y:S02]  /*66e0*/  HFMA2 R12, -RZ, RZ, 0, 5.9604644775390625e-08 ;  /* 0x00000001ff0c7431 */ /* 0x000fe400000001ff */
[----:B------:R-:W-:Y:S02]  /*66f0*/  IMAD.MOV.U32 R8, RZ, RZ, 0x192 ;  /* 0x00000192ff087424 */ /* 0x000fe400078e00ff */
[----:B------:R-:W-:Y:S01]  /*6700*/  IMAD.MOV.U32 R13, RZ, RZ, RZ ;  /* 0x000000ffff0d7224 */ /* 0x000fe200078e00ff */
[----:B------:R-:W5:Y:S01]  /*6710*/  LDCU.64 UR6, c[0x4][0x78] ;  /* 0x01000f00ff0677ac */ /* 0x000f620008000a00 */
[----:B----4-:R-:W4:Y:S01]  /*6720*/  LDC.64 R2, c[0x4][R3] ;  /* 0x0100000003027b82 */ /* 0x010f220000000a00 */
[----:B------:R-:W3:Y:S01]  /*6730*/  LDCU.64 UR4, c[0x4][0x10] ;  /* 0x01000200ff0477ac */ /* 0x000ee20008000a00 */
[----:B--2---:R-:W-:Y:S01]  /*6740*/  MOV R5, UR9 ;  /* 0x0000000900057c02 */ /* 0x004fe20008000f00 */
[----:B------:R-:W-:Y:S01]  /*6750*/  IMAD.U32 R4, RZ, RZ, UR8 ;  /* 0x00000008ff047e24 */ /* 0x000fe2000f8e00ff */
[----:B-----5:R-:W-:Y:S01]  /*6760*/  MOV R7, UR7 ;  /* 0x0000000700077c02 */ /* 0x020fe20008000f00 */
[----:B------:R-:W-:Y:S01]  /*6770*/  IMAD.U32 R6, RZ, RZ, UR6 ;  /* 0x00000006ff067e24 */ /* 0x000fe2000f8e00ff */
[----:B---3--:R-:W-:Y:S01]  /*6780*/  MOV R11, UR5 ;  /* 0x00000005000b7c02 */ /* 0x008fe20008000f00 */
[----:B------:R-:W-:Y:S02]  /*6790*/  IMAD.U32 R10, RZ, RZ, UR4 ;  /* 0x00000004ff0a7e24 */ /* 0x000fe4000f8e00ff */
[----:B------:R-:W-:Y:S07]  /*67a0*/  LEPC R20, `(.L_x_106) ;  /* 0x000000001014794e */ /* 0x000fee0000000000 */
[----:B-1--4-:R-:W-:Y:S05]  /*67b0*/  CALL.ABS.NOINC R2 ;  /* 0x0000000002007343 */ /* 0x012fea0003c00000 */
.L_x_106:
[----:B------:R-:W-:Y:S01]  /*67c0*/  ISETP.NE.AND P6, PT, R76, RZ, PT ;  /* 0x000000ff4c00720c */ /* 0x000fe20003fc5270 */
[----:B------:R-:W-:Y:S05]  /*67d0*/  WARPSYNC.ALL ;  /* 0x0000000000007948 */ /* 0x000fea0003800000 */
[----:B------:R-:W-:Y:S01]  /*67e0*/  R2UR UR4, R34 ;  /* 0x00000000220472ca */ /* 0x000fe200000e0000 */
[--C-:B-1----:R-:W-:Y:S01]  /*67f0*/  HADD2.F32 R20, -RZ, R40.reuse.H0_H0 ;  /* 0x20000028ff147230 */ /* 0x102fe20000004100 */
[----:B------:R-:W-:Y:S01]  /*6800*/  ISETP.NE.AND P0, PT, R72, RZ, PT ;  /* 0x000000ff4800720c */ /* 0x000fe20003f05270 */
[----:B------:R-:W-:Y:S01]  /*6810*/  HADD2.F32 R21, -RZ, R40.H1_H1 ;  /* 0x30000028ff157230 */ /* 0x000fe20000004100 */
[----:B------:R-:W-:Y:S01]  /*6820*/  MOV R38, UR51 ;  /* 0x0000003300267c02 */ /* 0x000fe20008000f00 */
[--C-:B------:R-:W-:Y:S01]  /*6830*/  HADD2.F32 R36, -RZ, R41.reuse.H1_H1 ;  /* 0x30000029ff247230 */ /* 0x100fe20000004100 */
[----:B------:R-:W-:Y:S01]  /*6840*/  MOV R83, UR37 ;  /* 0x0000002500537c02 */ /* 0x000fe20008000f00 */
[----:B------:R-:W-:Y:S01]  /*6850*/  HADD2.F32 R37, -RZ, R48.H0_H0 ;  /* 0x20000030ff257230 */ /* 0x000fe20000004100 */
[----:B------:R-:W-:Y:S01]  /*6860*/  @P6 LEA R38, R38, UR48, 0x3 ;  /* 0x0000003026266c11 */ /* 0x000fe2000f8e18ff */
[----:B------:R-:W-:Y:S01]  /*6870*/  BSSY.RECONVERGENT B0, `(.L_x_107) ;  /* 0x000004d000007945 */ /* 0x000fe20003800200 */
[----:B------:R-:W-:Y:S02]  /*6880*/  @P6 SHF.L.U32 R88, R70, 0x1f, RZ ;  /* 0x0000001f46586819 */ /* 0x000fe400000006ff */
[----:B------:R-:W-:Y:S01]  /*6890*/  @P6 IADD3 R38, PT, PT, R38, 0x60, RZ ;  /* 0x0000006026266810 */ /* 0x000fe20007ffe0ff */
[----:B----4-:R-:W1:Y:S03]  /*68a0*/  LDTM.16dp256bit.x4 R4, tmem[UR4+0x20] ;  /* 0x00002004000479ee */ /* 0x010e660008120000 */
[----:B------:R-:W-:Y:S02]  /*68b0*/  @P6 PRMT R38, R83, 0x654, R38 ;  /* 0x0000065453266816 */ /* 0x000fe40000000026 */
[----:B------:R-:W-:Y:S01]  /*68c0*/  LEA R83, R39, UR48, 0x3 ;  /* 0x0000003027537c11 */ /* 0x000fe2000f8e18ff */
[C---:B-1----:R-:W-:Y:S01]  /*68d0*/  FMUL R0, R33.reuse, R4 ;  /* 0x0000000421007220 */ /* 0x042fe20000400000 */
[C---:B------:R-:W-:Y:S01]  /*68e0*/  FMUL R2, R33.reuse, R5 ;  /* 0x0000000521027220 */ /* 0x040fe20000400000 */
[C---:B------:R-:W-:Y:S01]  /*68f0*/  FMUL R3, R33.reuse, R6 ;  /* 0x0000000621037220 */ /* 0x040fe20000400000 */
[----:B------:R-:W-:Y:S01]  /*6900*/  FMUL R7, R33, R7 ;  /* 0x0000000721077220 */ /* 0x000fe20000400000 */
[C---:B------:R-:W-:Y:S01]  /*6910*/  FFMA R0, R35.reuse, R20, R0 ;  /* 0x0000001423007223 */ /* 0x040fe20000000000 */
[----:B------:R-:W-:Y:S02]  /*6920*/  HADD2.F32 R20, -RZ, R41.H0_H0 ;  /* 0x20000029ff147230 */ /* 0x000fe40000004100 */
[----:B------:R-:W-:Y:S01]  /*6930*/  FFMA R2, R35, R21, R2 ;  /* 0x0000001523027223 */ /* 0x000fe20000000002 */
[C---:B------:R-:W-:Y:S01]  /*6940*/  FMUL R4, R33.reuse, R8 ;  /* 0x0000000821047220 */ /* 0x040fe20000400000 */
[----:B------:R-:W-:Y:S01]  /*6950*/  FMUL R5, R33, R9 ;  /* 0x0000000921057220 */ /* 0x000fe20000400000 */
[--C-:B------:R-:W-:Y:S02]  /*6960*/  HADD2.F32 R21, -RZ, R43.reuse.H0_H0 ;  /* 0x2000002bff157230 */ /* 0x100fe40000004100 */
[C---:B------:R-:W-:Y:S01]  /*6970*/  FFMA R3, R35.reuse, R20, R3 ;  /* 0x0000001423037223 */ /* 0x040fe20000000003 */
[--C-:B------:R-:W-:Y:S01]  /*6980*/  HADD2.F32 R20, -RZ, R42.reuse.H0_H0 ;  /* 0x2000002aff147230 */ /* 0x100fe20000004100 */
[----:B------:R-:W-:Y:S01]  /*6990*/  F2FP.F16.F32.PACK_AB R44, R2, R0 ;  /* 0x00000000022c723e */ /* 0x000fe200000000ff */
[----:B------:R-:W-:Y:S01]  /*69a0*/  FFMA R7, R35, R36, R7 ;  /* 0x0000002423077223 */ /* 0x000fe20000000007 */
[----:B------:R-:W-:Y:S01]  /*69b0*/  FMUL R6, R33, R10 ;  /* 0x0000000a21067220 */ /* 0x000fe20000400000 */
[----:B------:R-:W-:Y:S02]  /*69c0*/  HADD2.F32 R36, -RZ, R43.H1_H1 ;  /* 0x3000002bff247230 */ /* 0x000fe40000004100 */
[----:B------:R-:W-:Y:S01]  /*69d0*/  FFMA R4, R35, R20, R4 ;  /* 0x0000001423047223 */ /* 0x000fe20000000004 */
[----:B------:R-:W-:Y:S01]  /*69e0*/  HADD2.F32 R20, -RZ, R42.H1_H1 ;  /* 0x3000002aff147230 */ /* 0x000fe20000004100 */
[----:B------:R-:W-:Y:S01]  /*69f0*/  F2FP.F16.F32.PACK_AB R45, R7, R3 ;  /* 0x00000003072d723e */ /* 0x000fe200000000ff */
[C---:B------:R-:W-:Y:S01]  /*6a00*/  FMUL R11, R33.reuse, R11 ;  /* 0x0000000b210b7220 */ /* 0x040fe20000400000 */
[C---:B------:R-:W-:Y:S01]  /*6a10*/  FMUL R8, R33.reuse, R12 ;  /* 0x0000000c21087220 */ /* 0x040fe20000400000 */
[----:B------:R-:W-:Y:S01]  /*6a20*/  FMUL R9, R33, R13 ;  /* 0x0000000d21097220 */ /* 0x000fe20000400000 */
[C---:B------:R-:W-:Y:S01]  /*6a30*/  FFMA R5, R35.reuse, R20, R5 ;  /* 0x0000001423057223 */ /* 0x040fe20000000005 */
[----:B------:R-:W-:Y:S02]  /*6a40*/  HADD2.F32 R20, -RZ, R48.H1_H1 ;  /* 0x30000030ff147230 */ /* 0x000fe40000004100 */
[C---:B------:R-:W-:Y:S01]  /*6a50*/  FFMA R6, R35.reuse, R21, R6 ;  /* 0x0000001523067223 */ /* 0x040fe20000000006 */
[C---:B------:R-:W-:Y:S01]  /*6a60*/  FFMA R11, R35.reuse, R36, R11 ;  /* 0x00000024230b7223 */ /* 0x040fe2000000000b */
[C---:B------:R-:W-:Y:S01]  /*6a70*/  FFMA R8, R35.reuse, R37, R8 ;  /* 0x0000002523087223 */ /* 0x040fe20000000008 */
[--C-:B------:R-:W-:Y:S02]  /*6a80*/  HADD2.F32 R21, -RZ, R49.reuse.H0_H0 ;  /* 0x20000031ff157230 */ /* 0x100fe40000004100 */
[----:B------:R-:W-:Y:S01]  /*6a90*/  FFMA R9, R35, R20, R9 ;  /* 0x0000001423097223 */ /* 0x000fe20000000009 */
[C---:B------:R-:W-:Y:S01]  /*6aa0*/  FMUL R10, R33.reuse, R14 ;  /* 0x0000000e210a7220 */ /* 0x040fe20000400000 */
[----:B------:R-:W-:Y:S02]  /*6ab0*/  HADD2.F32 R20, -RZ, R49.H1_H1 ;  /* 0x30000031ff147230 */ /* 0x000fe40000004100 */
[C---:B------:R-:W-:Y:S01]  /*6ac0*/  FMUL R15, R33.reuse, R15 ;  /* 0x0000000f210f7220 */ /* 0x040fe20000400000 */
[----:B------:R-:W-:Y:S01]  /*6ad0*/  FMUL R12, R33, R16 ;  /* 0x00000010210c7220 */ /* 0x000fe20000400000 */
[C---:B------:R-:W-:Y:S01]  /*6ae0*/  FFMA R10, R35.reuse, R21, R10 ;  /* 0x00000015230a7223 */ /* 0x040fe2000000000a */
[--C-:B------:R-:W-:Y:S02]  /*6af0*/  HADD2.F32 R21, -RZ, R50.reuse.H0_H0 ;  /* 0x20000032ff157230 */ /* 0x100fe40000004100 */
[----:B------:R-:W-:Y:S01]  /*6b00*/  FFMA R15, R35, R20, R15 ;  /* 0x00000014230f7223 */ /* 0x000fe2000000000f */
[----:B------:R-:W-:Y:S02]  /*6b10*/  HADD2.F32 R20, -RZ, R50.H1_H1 ;  /* 0x30000032ff147230 */ /* 0x000fe40000004100 */
[C---:B------:R-:W-:Y:S01]  /*6b20*/  FMUL R13, R33.reuse, R17 ;  /* 0x00000011210d7220 */ /* 0x040fe20000400000 */
[--C-:B------:R-:W-:Y:S02]  /*6b30*/  HADD2.F32 R37, -RZ, R51.reuse.H0_H0 ;  /* 0x20000033ff257230 */ /* 0x100fe40000004100 */
[C---:B------:R-:W-:Y:S01]  /*6b40*/  FMUL R14, R33.reuse, R18 ;  /* 0x00000012210e7220 */ /* 0x040fe20000400000 */
[----:B------:R-:W-:Y:S02]  /*6b50*/  HADD2.F32 R36, -RZ, R51.H1_H1 ;  /* 0x30000033ff247230 */ /* 0x000fe40000004100 */
        /* <DEDUP_REMOVED lines=21> */
[----:B------:R-:W-:Y:S02]  /*6cb0*/  UIADD3 UR8, UP0, UPT, UR52, 0x680, URZ ;  /* 0x0000068034087890 */ /* 0x000fe4000ff1e0ff */
[----:B------:R-:W-:Y:S02]  /*6cc0*/  UIADD3 UR5, UPT, UPT, UR41, 0x20, URZ ;  /* 0x0000002029057890 */ /* 0x000fe4000fffe0ff */
[----:B------:R-:W-:Y:S02]  /*6cd0*/  UIADD3 UR4, UPT, UPT, UR48, 0x1200, URZ ;  /* 0x0000120030047890 */ /* 0x000fe4000fffe0ff */
[----:B------:R-:W-:Y:S01]  /*6ce0*/  UIADD3.X UR9, UPT, UPT, URZ, UR53, URZ, UP0, !UPT ;  /* 0x00000035ff097290 */ /* 0x000fe200087fe4ff */
[----:B------:R-:W-:Y:S01]  /*6cf0*/  UMOV UR6, UR42 ;  /* 0x0000002a00067c82 */ /* 0x000fe20008000000 */
[----:B------:R-:W-:Y:S07]  /*6d00*/  UMOV UR7, UR36 ;  /* 0x0000002400077c82 */ /* 0x000fee0008000000 */
[----:B------:R2:W-:Y:S01]  /*6d10*/  UTMASTG.3D [UR4], [UR8] ;  /* 0x00000004080073b5 */ /* 0x0005e20008010000 */
[----:B------:R0:W-:Y:S01]  /*6d20*/  UTMACMDFLUSH ;  /* 0x00000000000079b7 */ /* 0x0001e20000000000 */
[----:B--2---:R-:W-:Y:S04]  /*6d30*/  DEPBAR.LE SB0, 0x1 ;  /* 0x000080400000791a */ /* 0x004fe80000000000 */
.L_x_108:
[----:B------:R-:W-:Y:S05]  /*6d40*/  BSYNC.RECONVERGENT B0 ;  /* 0x0000000000007941 */ /* 0x000fea0003800200 */
.L_x_107:
[----:B------:R-:W-:Y:S01]  /*6d50*/  BAR.SYNC.DEFER_BLOCKING 0x1, 0x80 ;  /* 0x0042000000007b1d */ /* 0x000fe20000010000 */
[----:B------:R-:W-:Y:S04]  /*6d60*/  UIADD3 UR40, UPT, UPT, UR51, 0x1, URZ ;  /* 0x0000000133287890 */ /* 0x000fe8000fffe0ff */
[----:B------:R-:W-:Y:S04]  /*6d70*/  UISETP.NE.AND UP0, UPT, UR40, 0x4, UPT ;  /* 0x000000042800788c */ /* 0x000fe8000bf05270 */
[----:B------:R-:W-:Y:S01]  /*6d80*/  USEL UR40, UR40, URZ, UP0 ;  /* 0x000000ff28287287 */ /* 0x000fe20008000000 */
[----:B------:R2:W-:Y:S01]  /*6d90*/  @P6 SYNCS.ARRIVE.TRANS64.RED.A1T0 RZ, [R38+URZ], RZ ;  /* 0x000000ff26ff69a7 */ /* 0x0005e200081004ff */
[----:B------:R-:W-:Y:S01]  /*6da0*/  BSSY B1, `(.L_x_109) ;  /* 0x0000014000017945 */ /* 0x000fe20003800000 */
[----:B------:R-:W4:Y:S02]  /*6db0*/  @P6 SYNCS.PHASECHK.TRANS64.TRYWAIT P0, [R83+URZ+0x40], R88 ;  /* 0x00004058530065a7 */ /* 0x000f2400080011ff */
[----:B----4-:R-:W-:Y:S01]  /*6dc0*/  @P6 SEL R81, RZ, 0x1, !P0 ;  /* 0x00000001ff516807 */ /* 0x010fe20004000000 */
[----:B--2---:R-:W-:Y:S06]  /*6dd0*/  @!P6 BRA `(.L_x_110) ;  /* 0x000000000040e947 */ /* 0x004fec0003800000 */
[----:B------:R-:W-:Y:S01]  /*6de0*/  ISETP.NE.AND P1, PT, R82, RZ, PT ;  /* 0x000000ff5200720c */ /* 0x000fe20003f25270 */
[----:B------:R-:W-:Y:S01]  /*6df0*/  BSSY B0, `(.L_x_111) ;  /* 0x0000009000007945 */ /* 0x000fe20003800000 */
[----:B------:R-:W-:Y:S11]  /*6e00*/  ISETP.NE.AND P0, PT, R81, RZ, PT ;  /* 0x000000ff5100720c */ /* 0x000ff60003f05270 */
[----:B------:R-:W-:Y:S05]  /*6e10*/  @P1 IMAD R2, R39, 0x1000, R80 ;  /* 0x0000100027021824 */ /* 0x000fea00078e0250 */
[----:B------:R-:W-:Y:S05]  /*6e20*/  @P1 IADD3 R0, PT, PT, R2, UR48, RZ ;  /* 0x0000003002001c10 */ /* 0x000fea000fffe0ff */
[----:B------:R-:W-:Y:S01]  /*6e30*/  @P1 IMAD.IADD R0, R71, 0x1, R0 ;  /* 0x0000000147001824 */ /* 0x000fe200078e0200 */
[----:B------:R-:W-:Y:S06]  /*6e40*/  @P0 BRA `(.L_x_112) ;  /* 0x00000000000c0947 */ /* 0x000fec0003800000 */
[----:B------:R-:W-:Y:S04]  /*6e50*/  SHF.L.U32 R4, R70, 0x1f, RZ ;  /* 0x0000001f46047819 */ /* 0x000fe800000006ff */
[----:B------:R-:W2:Y:S02]  /*6e60*/  SYNCS.PHASECHK.TRANS64.TRYWAIT P0, [R83+URZ+0x40], R4 ;  /* 0x00004004530075a7 */ /* 0x000ea400080011ff */
[----:B--2---:R-:W-:Y:S05]  /*6e70*/  @!P0 BRA `(.L_x_113) ;  /* 0x0000001c00848947 */ /* 0x004fea0003800000 */
.L_x_112:
[----:B------:R-:W-:Y:S05]  /*6e80*/  BSYNC B0 ;  /* 0x0000000000007941 */ /* 0x000fea0003800000 */
.L_x_111:
[----:B------:R-:W-:Y:S02]  /*6e90*/  ISETP.NE.AND P0, PT, R82, RZ, PT ;  /* 0x000000ff5200720c */ /* 0x000fe40003f05270 */
[----:B------:R-:W-:Y:S11]  /*6ea0*/  IADD3 R39, PT, PT, R39, 0x1, RZ ;  /* 0x0000000127277810 */ /* 0x000ff60007ffe0ff */
[----:B------:R-:W-:Y:S05]  /*6eb0*/  @P0 WARPSYNC.ALL ;  /* 0x0000000000000948 */ /* 0x000fea0003800000 */
[----:B------:R4:W1:Y:S04]  /*6ec0*/  @P0 LDSM.16.M88.4 R40, [R2+UR48+0x200] ;  /* 0x000200300228083b */ /* 0x0008680008000200 */
[----:B------:R4:W1:Y:S02]  /*6ed0*/  @P0 LDSM.16.M88.4 R48, [R0+0x200] ;  /* 0x000200000030083b */ /* 0x0008640000000200 */
.L_x_110:
[----:B------:R-:W-:Y:S05]  /*6ee0*/  BSYNC B1 ;  /* 0x0000000000017941 */ /* 0x000fea0003800000 */
.L_x_109:
[----:B----4-:R-:W-:Y:S05]  /*6ef0*/  VIADD R0, R34, 0x40 ;  /* 0x0000004022007836 */ /* 0x010fea0000000000 */
[----:B------:R-:W-:Y:S04]  /*6f00*/  SHF.R.U32.HI R0, RZ, 0x15, R0 ;  /* 0x00000015ff007819 */ /* 0x000fe80000011600 */
[----:B------:R-:W-:Y:S11]  /*6f10*/  LOP3.LUT P0, RZ, R0, 0x3, R65, 0x48, !PT ;  /* 0x0000000300ff7812 */ /* 0x000ff60007804841 */
[----:B------:R-:W-:Y:S02]  /*6f20*/  @!UPT UIADD3 URZ, UPT, UPT, URZ, URZ, URZ ;  /* 0x000000fffffff290 */ /* 0x000fe4000fffe0ff */
        /* <DEDUP_REMOVED lines=8> */
[----:B------:R-:W3:Y:S01]  /*6fb0*/  LDCU.64 UR4, c[0x4][0x10] ;  /* 0x01000200ff0477ac */ /* 0x000ee20008000a00 */
[----:B----4-:R-:W-:Y:S01]  /*6fc0*/  MOV R5, UR9 ;  /* 0x0000000900057c02 */ /* 0x010fe20008000f00 */
[----:B--2---:R-:W-:Y:S01]  /*6fd0*/  IMAD.U32 R4, RZ, RZ, UR8 ;  /* 0x00000008ff047e24 */ /* 0x004fe2000f8e00ff */
[----:B-----5:R-:W-:Y:S01]  /*6fe0*/  MOV R7, UR7 ;  /* 0x0000000700077c02 */ /* 0x020fe20008000f00 */
[----:B------:R-:W-:Y:S01]  /*6ff0*/  IMAD.U32 R6, RZ, RZ, UR6 ;  /* 0x00000006ff067e24 */ /* 0x000fe2000f8e00ff */
[----:B---3--:R-:W-:Y:S01]  /*7000*/  MOV R11, UR5 ;  /* 0x00000005000b7c02 */ /* 0x008fe20008000f00 */
[----:B------:R-:W-:Y:S02]  /*7010*/  IMAD.U32 R10, RZ, RZ, UR4 ;  /* 0x00000004ff0a7e24 */ /* 0x000fe4000f8e00ff */
[----:B------:R-:W-:Y:S07]  /*7020*/  LEPC R20, `(.L_x_114) ;  /* 0x000000001014794e */ /* 0x000fee0000000000 */
[----:B-1----:R-:W-:Y:S05]  /*7030*/  CALL.ABS.NOINC R2 ;  /* 0x0000000002007343 */ /* 0x002fea0003c00000 */
.L_x_114:
        /* <DEDUP_REMOVED lines=8> */
[----:B--2---:R-:W-:Y:S01]  /*70c0*/  MOV R83, UR37 ;  /* 0x0000002500537c02 */ /* 0x004fe20008000f00 */
[----:B------:R-:W-:Y:S01]  /*70d0*/  HADD2.F32 R37, -RZ, R48.H0_H0 ;  /* 0x20000030ff257230 */ /* 0x000fe20000004100 */
[----:B------:R-:W-:Y:S01]  /*70e0*/  @P6 LEA R38, R38, UR48, 0x3 ;  /* 0x0000003026266c11 */ /* 0x000fe2000f8e18ff */
[----:B------:R-:W-:Y:S01]  /*70f0*/  BSSY.RECONVERGENT B0, `(.L_x_115) ;  /* 0x000004d000007945 */ /* 0x000fe20003800200 */
[----:B------:R-:W-:Y:S02]  /*7100*/  LEA R88, R39, UR48, 0x3 ;  /* 0x0000003027587c11 */ /* 0x000fe4000f8e18ff */
[----:B------:R-:W-:Y:S01]  /*7110*/  @P6 IADD3 R38, PT, PT, R38, 0x60, RZ ;  /* 0x0000006026266810 */ /* 0x000fe20007ffe0ff */
[----:B------:R-:W1:Y:S03]  /*7120*/  LDTM.16dp256bit.x4 R4, tmem[UR4+0x40] ;  /* 0x00004004000479ee */ /* 0x000e660008120000 */
[----:B------:R-:W-:Y:S02]  /*7130*/  @P6 PRMT R38, R83, 0x654, R38 ;  /* 0x0000065453266816 */ /* 0x000fe40000000026 */
[----:B------:R-:W-:Y:S01]  /*7140*/  @P6 SHF.L.U32 R83, R70, 0x1f, RZ ;  /* 0x0000001f46536819 */ /* 0x000fe200000006ff */
        /* <DEDUP_REMOVED lines=71> */
.L_x_116:
[----:B------:R-:W-:Y:S05]  /*75c0*/  BSYNC.RECONVERGENT B0 ;  /* 0x0000000000007941 */ /* 0x000fea0003800200 */
.L_x_115:
        /* <DEDUP_REMOVED lines=19> */
.L_x_120:
[----:B------:R-:W-:Y:S05]  /*7700*/  BSYNC B0 ;  /* 0x0000000000007941 */ /* 0x000fea0003800000 */
.L_x_119:
[----:B------:R-:W-:Y:S11]  /*7710*/  ISETP.NE.AND P0, PT, R82, RZ, PT ;  /* 0x000000ff5200720c */ /* 0x000ff60003f05270 */
[----:B------:R-:W-:Y:S02]  /*7720*/  @!UPT UIADD3 URZ, UPT, UPT, URZ, URZ, URZ ;  /* 0x000000fffffff290 */ /* 0x000fe4000fffe0ff */
[----:B------:R-:W-:Y:S05]  /*7730*/  @P0 WARPSYNC.ALL ;  /* 0x0000000000000948 */ /* 0x000fea0003800000 */
[----:B------:R4:W1:Y:S04]  /*7740*/  @P0 LDSM.16.M88.4 R40, [R39+UR48+0x200] ;  /* 0x000200302728083b */ /* 0x0008680008000200 */
[----:B------:R4:W1:Y:S02]  /*7750*/  @P0 LDSM.16.M88.4 R48, [R0+0x200] ;  /* 0x000200000030083b */ /* 0x0008640000000200 */
.L_x_118:
[----:B------:R-:W-:Y:S05]  /*7760*/  BSYNC B1 ;  /* 0x0000000000017941 */ /* 0x000fea0003800000 */
.L_x_117:
[----:B----4-:R-:W-:Y:S05]  /*7770*/  VIADD R0, R34, 0x60 ;  /* 0x0000006022007836 */ /* 0x010fea0000000000 */
[----:B------:R-:W-:Y:S04]  /*7780*/  SHF.R.U32.HI R0, RZ, 0x15, R0 ;  /* 0x00000015ff007819 */ /* 0x000fe80000011600 */
[----:B------:R-:W-:Y:S11]  /*7790*/  LOP3.LUT P0, RZ, R0, 0x3, R65, 0x48, !PT ;  /* 0x0000000300ff7812 */ /* 0x000ff60007804841 */
[----:B------:R-:W-:Y:S02]  /*77a0*/  @!UPT UIADD3 URZ, UPT, UPT, URZ, URZ, URZ ;  /* 0x000000fffffff290 */ /* 0x000fe4000fffe0ff */
[----:B------:R-:W-:Y:S05]  /*77b0*/  @!P0 BRA `(.L_x_122) ;  /* 0x0000000000408947 */ /* 0x000fea0003800000 */
[----:B------:R-:W4:Y:S01]  /*77c0*/  LDCU.64 UR8, c[0x4][0x70] ;  /* 0x01000e00ff0877ac */ /* 0x000f220008000a00 */
[----:B--2---:R-:W-:Y:S01]  /*77d0*/  MOV R3, 0x0 ;  /* 0x0000000000037802 */ /* 0x004fe20000000f00 */
[----:B------:R-:W-:Y:S02]  /*77e0*/  HFMA2 R12, -RZ, RZ, 0, 5.9604644775390625e-08 ;  /* 0x00000001ff0c7431 */ /* 0x000fe400000001ff */
[----:B------:R-:W-:Y:S02]  /*77f0*/  IMAD.MOV.U32 R8, RZ, RZ, 0x192 ;  /* 0x00000192ff087424 */ /* 0x000fe400078e00ff */
[----:B------:R-:W-:Y:S01]  /*7800*/  IMAD.MOV.U32 R13, RZ, RZ, RZ ;  /* 0x000000ffff0d7224 */ /* 0x000fe200078e00ff */
[----:B------:R-:W2:Y:S01]  /*7810*/  LDCU.64 UR6, c[0x4][0x78] ;  /* 0x01000f00ff0677ac */ /* 0x000ea20008000a00 */
[----:B------:R-:W1:Y:S01]  /*7820*/  LDC.64 R2, c[0x4][R3] ;  /* 0x0100000003027b82 */ /* 0x000e620000000a00 */
[----:B------:R-:W5:Y:S01]  /*7830*/  LDCU.64 UR4, c[0x4][0x10] ;  /* 0x01000200ff0477ac */ /* 0x000f620008000a00 */
[----:B----4-:R-:W-:Y:S01]  /*7840*/  MOV R5, UR9 ;  /* 0x0000000900057c02 */ /* 0x010fe20008000f00 */
[----:B------:R-:W-:Y:S01]  /*7850*/  IMAD.U32 R4, RZ, RZ, UR8 ;  /* 0x00000008ff047e24 */ /* 0x000fe2000f8e00ff */
[----:B--2---:R-:W-:Y:S01]  /*7860*/  MOV R7, UR7 ;  /* 0x0000000700077c02 */ /* 0x004fe20008000f00 */
[----:B------:R-:W-:Y:S01]  /*7870*/  IMAD.U32 R6, RZ, RZ, UR6 ;  /* 0x00000006ff067e24 */ /* 0x000fe2000f8e00ff */
[----:B-----5:R-:W-:Y:S01]  /*7880*/  MOV R11, UR5 ;  /* 0x00000005000b7c02 */ /* 0x020fe20008000f00 */
[----:B------:R-:W-:Y:S02]  /*7890*/  IMAD.U32 R10, RZ, RZ, UR4 ;  /* 0x00000004ff0a7e24 */ /* 0x000fe4000f8e00ff */
[----:B------:R-:W-:Y:S07]  /*78a0*/  LEPC R20, `(.L_x_122) ;  /* 0x000000001014794e */ /* 0x000fee0000000000 */
[----:B-1-3--:R-:W-:Y:S05]  /*78b0*/  CALL.ABS.NOINC R2 ;  /* 0x0000000002007343 */ /* 0x00afea0003c00000 */
.L_x_122:
[----:B------:R-:W-:Y:S01]  /*78c0*/  ISETP.NE.AND P0, PT, R72, RZ, PT ;  /* 0x000000ff4800720c */ /* 0x000fe20003f05270 */
[----:B------:R-:W-:Y:S05]  /*78d0*/  WARPSYNC.ALL ;  /* 0x0000000000007948 */ /* 0x000fea0003800000 */
[----:B------:R-:W-:Y:S01]  /*78e0*/  R2UR UR4, R34 ;  /* 0x00000000220472ca */ /* 0x000fe200000e0000 */
[--C-:B-1----:R-:W-:Y:S01]  /*78f0*/  HADD2.F32 R20, -RZ, R40.reuse.H0_H0 ;  /* 0x20000028ff147230 */ /* 0x102fe20000004100 */
[----:B------:R-:W-:Y:S01]  /*7900*/  R2UR UR5, R79 ;  /* 0x000000004f0572ca */ /* 0x000fe200000e0000 */
[----:B------:R-:W-:Y:S01]  /*7910*/  HADD2.F32 R36, -RZ, R40.H1_H1 ;  /* 0x30000028ff247230 */ /* 0x000fe20000004100 */
[----:B------:R-:W-:Y:S01]  /*7920*/  BSSY.RECONVERGENT B0, `(.L_x_123) ;  /* 0x000004f000007945 */ /* 0x000fe20003800200 */
[--C-:B------:R-:W-:Y:S02]  /*7930*/  HADD2.F32 R21, -RZ, R41.reuse.H0_H0 ;  /* 0x20000029ff157230 */ /* 0x100fe40000004100 */
[----:B------:R-:W-:Y:S02]  /*7940*/  HADD2.F32 R38, -RZ, R41.H1_H1 ;  /* 0x30000029ff267230 */ /* 0x000fe40000004100 */
[--C-:B------:R-:W-:Y:S02]  /*7950*/  HADD2.F32 R37, -RZ, R42.reuse.H0_H0 ;  /* 0x2000002aff257230 */ /* 0x100fe40000004100 */
[----:B------:R-:W-:Y:S02]  /*7960*/  HADD2.F32 R40, -RZ, R42.H1_H1 ;  /* 0x3000002aff287230 */ /* 0x000fe40000004100 */
[----:B------:R-:W1:Y:S01]  /*7970*/  LDTM.16dp256bit.x4 R4, tmem[UR4+0x60] ;  /* 0x00006004000479ee */ /* 0x000e620008120000 */
[----:B------:R-:W-:Y:S01]  /*7980*/  NOP ;  /* 0x0000000000007918 */ /* 0x000fe20000000000 */
[----:B------:R-:W-:Y:S01]  /*7990*/  UIADD3 UR5, UPT, UPT, UR5, 0xd0, URZ ;  /* 0x000000d005057890 */ /* 0x000fe2000fffe0ff */
[--C-:B------:R-:W-:Y:S02]  /*79a0*/  HADD2.F32 R39, -RZ, R43.reuse.H0_H0 ;  /* 0x2000002bff277230 */ /* 0x100fe40000004100 */
[----:B------:R-:W-:Y:S01]  /*79b0*/  HADD2.F32 R41, -RZ, R43.H1_H1 ;  /* 0x3000002bff297230 */ /* 0x000fe20000004100 */
[----:B------:R-:W-:Y:S01]  /*79c0*/  UPRMT UR5, UR37, 0x654, UR5 ;  /* 0x0000065425057896 */ /* 0x000fe20008000005 */
[--C-:B------:R-:W-:Y:S02]  /*79d0*/  HADD2.F32 R42, -RZ, R48.reuse.H0_H0 ;  /* 0x20000030ff2a7230 */ /* 0x100fe40000004100 */
[----:B------:R-:W-:Y:S02]  /*79e0*/  HADD2.F32 R43, -RZ, R48.H1_H1 ;  /* 0x30000030ff2b7230 */ /* 0x000fe40000004100 */
[--C-:B------:R-:W-:Y:S02]  /*79f0*/  HADD2.F32 R44, -RZ, R49.reuse.H0_H0 ;  /* 0x20000031ff2c7230 */ /* 0x100fe40000004100 */
[----:B------:R-:W-:Y:S02]  /*7a00*/  HADD2.F32 R46, -RZ, R49.H1_H1 ;  /* 0x30000031ff2e7230 */ /* 0x000fe40000004100 */
[----:B-1----:R-:W-:Y:S01]  /*7a10*/  SYNCS.ARRIVE.TRANS64.RED.A1T0 RZ, [UR5], RZ ;  /* 0x000000ffffff79a7 */ /* 0x002fe20008100405 */
[--C-:B------:R-:W-:Y:S02]  /*7a20*/  HADD2.F32 R45, -RZ, R50.reuse.H0_H0 ;  /* 0x20000032ff2d7230 */ /* 0x100fe40000004100 */
[----:B------:R-:W-:Y:S02]  /*7a30*/  HADD2.F32 R48, -RZ, R50.H1_H1 ;  /* 0x30000032ff307230 */ /* 0x000fe40000004100 */
[--C-:B------:R-:W-:Y:S02]  /*7a40*/  HADD2.F32 R47, -RZ, R51.reuse.H0_H0 ;  /* 0x20000033ff2f7230 */ /* 0x100fe40000004100 */
[----:B------:R-:W-:Y:S02]  /*7a50*/  HADD2.F32 R50, -RZ, R51.H1_H1 ;  /* 0x30000033ff327230 */ /* 0x000fe40000004100 */
[C---:B------:R-:W-:Y:S01]  /*7a60*/  FMUL R4, R33.reuse, R4 ;  /* 0x0000000421047220 */ /* 0x040fe20000400000 */
[C---:B------:R-:W-:Y:S01]  /*7a70*/  FMUL R5, R33.reuse, R5 ;  /* 0x0000000521057220 */ /* 0x040fe20000400000 */
[C---:B------:R-:W-:Y:S01]  /*7a80*/  FMUL R6, R33.reuse, R6 ;  /* 0x0000000621067220 */ /* 0x040fe20000400000 */
[----:B------:R-:W-:Y:S01]  /*7a90*/  FMUL R7, R33, R7 ;  /* 0x0000000721077220 */ /* 0x000fe20000400000 */
[C---:B------:R-:W-:Y:S01]  /*7aa0*/  FFMA R4, R35.reuse, R20, R4 ;  /* 0x0000001423047223 */ /* 0x040fe20000000004 */
[C---:B------:R-:W-:Y:S01]  /*7ab0*/  FFMA R5, R35.reuse, R36, R5 ;  /* 0x0000002423057223 */ /* 0x040fe20000000005 */
[C---:B------:R-:W-:Y:S01]  /*7ac0*/  FFMA R6, R35.reuse, R21, R6 ;  /* 0x0000001523067223 */ /* 0x040fe20000000006 */
[----:B------:R-:W-:Y:S01]  /*7ad0*/  FFMA R7, R35, R38, R7 ;  /* 0x0000002623077223 */ /* 0x000fe20000000007 */
[C---:B------:R-:W-:Y:S01]  /*7ae0*/  FMUL R8, R33.reuse, R8 ;  /* 0x0000000821087220 */ /* 0x040fe20000400000 */
[----:B------:R-:W-:Y:S01]  /*7af0*/  FMUL R9, R33, R9 ;  /* 0x0000000921097220 */ /* 0x000fe20000400000 */
[----:B---3--:R-:W-:Y:S01]  /*7b00*/  F2FP.F16.F32.PACK_AB R80, R5, R4 ;  /* 0x000000040550723e */ /* 0x008fe200000000ff */
[----:B------:R-:W-:Y:S01]  /*7b10*/  FMUL R0, R33, R10 ;  /* 0x0000000a21007220 */ /* 0x000fe20000400000 */
[----:B------:R-:W-:Y:S01]  /*7b20*/  F2FP.F16.F32.PACK_AB R81, R7, R6 ;  /* 0x000000060751723e */ /* 0x000fe200000000ff */
[C---:B------:R-:W-:Y:S01]  /*7b30*/  FFMA R8, R35.reuse, R37, R8 ;  /* 0x0000002523087223 */ /* 0x040fe20000000008 */
[----:B------:R-:W-:Y:S01]  /*7b40*/  FFMA R9, R35, R40, R9 ;  /* 0x0000002823097223 */ /* 0x000fe20000000009 */
[C---:B------:R-:W-:Y:S01]  /*7b50*/  FMUL R2, R33.reuse, R11 ;  /* 0x0000000b21027220 */ /* 0x040fe20000400000 */
[C---:B--2---:R-:W-:Y:S01]  /*7b60*/  FMUL R3, R33.reuse, R12 ;  /* 0x0000000c21037220 */ /* 0x044fe20000400000 */
[----:B------:R-:W-:Y:S01]  /*7b70*/  FMUL R10, R33, R13 ;  /* 0x0000000d210a7220 */ /* 0x000fe20000400000 */
[----:B------:R-:W-:Y:S01]  /*7b80*/  FFMA R0, R35, R39, R0 ;  /* 0x0000002723007223 */ /* 0x000fe20000000000 */
        /* <DEDUP_REMOVED lines=40> */
.L_x_124:
[----:B------:R-:W-:Y:S05]  /*7e10*/  BSYNC.RECONVERGENT B0 ;  /* 0x0000000000007941 */ /* 0x000fea0003800200 */
.L_x_123:
[----:B------:R-:W-:Y:S01]  /*7e20*/  BAR.SYNC.DEFER_BLOCKING 0x1, 0x80 ;  /* 0x0042000000007b1d */ /* 0x000fe20000010000 */
[----:B------:R-:W-:Y:S01]  /*7e30*/  UISETP.NE.AND UP0, UPT, UR49, -0x4, UPT ;  /* 0xfffffffc3100788c */ /* 0x000fe2000bf05270 */
[----:B------:R-:W-:Y:S08]  /*7e40*/  IADD3 R0, PT, PT, R30, 0x1, RZ ;  /* 0x000000011e007810 */ /* 0x000ff00007ffe0ff */
[----:B------:R-:W-:Y:S05]  /*7e50*/  BRA.U !UP0, `(.L_x_125) ;  /* 0x0000000108287547 */ /* 0x000fea000b800000 */
[----:B------:R-:W-:Y:S01]  /*7e60*/  ISETP.NE.AND P0, PT, R76, RZ, PT ;  /* 0x000000ff4c00720c */ /* 0x000fe20003f05270 */
[----:B------:R-:W-:Y:S01]  /*7e70*/  IMAD.U32 R3, RZ, RZ, UR51 ;  /* 0x00000033ff037e24 */ /* 0x000fe2000f8e00ff */
[----:B------:R-:W-:Y:S01]  /*7e80*/  UIADD3 UR51, UPT, UPT, UR51, 0x1, URZ ;  /* 0x0000000133337890 */ /* 0x000fe2000fffe0ff */
[----:B------:R-:W-:Y:S03]  /*7e90*/  IMAD.U32 R2, RZ, RZ, UR37 ;  /* 0x00000025ff027e24 */ /* 0x000fe6000f8e00ff */
[----:B------:R-:W-:Y:S04]  /*7ea0*/  UISETP.NE.AND UP0, UPT, UR51, 0x4, UPT ;  /* 0x000000043300788c */ /* 0x000fe8000bf05270 */
[----:B------:R-:W-:Y:S03]  /*7eb0*/  USEL UR51, UR51, URZ, UP0 ;  /* 0x000000ff33337287 */ /* 0x000fe60008000000 */
[----:B------:R-:W-:Y:S05]  /*7ec0*/  @P0 LEA R3, R3, UR48, 0x3 ;  /* 0x0000003003030c11 */ /* 0x000fea000f8e18ff */
[----:B------:R-:W-:Y:S05]  /*7ed0*/  @P0 VIADD R3, R3, 0x60 ;  /* 0x0000006003030836 */ /* 0x000fea0000000000 */
[----:B------:R-:W-:Y:S04]  /*7ee0*/  @P0 PRMT R2, R2, 0x654, R3 ;  /* 0x0000065402020816 */ /* 0x000fe80000000003 */
[----:B------:R2:W-:Y:S03]  /*7ef0*/  @P0 SYNCS.ARRIVE.TRANS64.RED.A1T0 RZ, [R2+URZ], RZ ;  /* 0x000000ff02ff09a7 */ /* 0x0005e600081004ff */
.L_x_125:
[----:B------:R-:W-:Y:S01]  /*7f00*/  ISETP.NE.AND P2, PT, R73, RZ, PT ;  /* 0x000000ff4900720c */ /* 0x000fe20003f45270 */
[----:B------:R-:W-:Y:S01]  /*7f10*/  UIADD3 UR49, UPT, UPT, UR49, 0x4, URZ ;  /* 0x0000000431317890 */ /* 0x000fe2000fffe0ff */
[----:B------:R-:W-:Y:S01]  /*7f20*/  ISETP.NE.AND P0, PT, R75, 0x2, PT ;  /* 0x000000024b00780c */ /* 0x000fe20003f05270 */
[----:B------:R-:W-:Y:S01]  /*7f30*/  IMAD.IADD R20, R29, 0x1, R58 ;  /* 0x000000011d147824 */ /* 0x000fe200078e023a */
[----:B------:R-:W-:Y:S01]  /*7f40*/  ISETP.NE.AND P1, PT, R0, 0x4, PT ;  /* 0x000000040000780c */ /* 0x000fe20003f25270 */
[----:B------:R-:W-:Y:S01]  /*7f50*/  IMAD.IADD R21, R31, 0x1, R60 ;  /* 0x000000011f157824 */ /* 0x000fe200078e023c */
[----:B------:R-:W-:Y:S02]  /*7f60*/  SEL R3, RZ, 0x1, P0 ;  /* 0x00000001ff037807 */ /* 0x000fe40000000000 */
[----:B--2---:R-:W-:Y:S02]  /*7f70*/  SEL R2, RZ, 0x1, P1 ;  /* 0x00000001ff027807 */ /* 0x004fe40000800000 */
[----:B------:R-:W-:Y:S02]  /*7f80*/  LOP3.LUT R68, R68, R3, RZ, 0x3c, !PT ;  /* 0x0000000344447212 */ /* 0x000fe400078e3cff */
[----:B------:R-:W-:Y:S02]  /*7f90*/  LOP3.LUT R69, R69, R2, RZ, 0x3c, !PT ;  /* 0x0000000245457212 */ /* 0x000fe400078e3cff */
[----:B------:R-:W-:Y:S02]  /*7fa0*/  @P2 R2UR UR36, R67 ;  /* 0x00000000432422ca */ /* 0x000fe400000e0000 */
[----:B------:R-:W-:Y:S02]  /*7fb0*/  SEL R75, R75, RZ, P0 ;  /* 0x000000ff4b4b7207 */ /* 0x000fe40000000000 */
[----:B------:R-:W-:Y:S01]  /*7fc0*/  SEL R30, R0, RZ, P1 ;  /* 0x000000ff001e7207 */ /* 0x000fe20000800000 */
[----:B------:R-:W-:Y:S10]  /*7fd0*/  @P2 BRA `(.L_x_126) ;  /* 0xffffffd000182947 */ /* 0x000ff4000383ffff */
[----:B------:R-:W-:-:S09]  /*7fe0*/  UISETP.NE.AND UP0, UPT, UR50, URZ, UPT ;  /* 0x000000ff3200728c */ /* 0x000fd2000bf05270 */
[----:B------:R-:W-:Y:S05]  /*7ff0*/  BRA.U !UP0, `(.L_x_127) ;  /* 0x0000000108487547 */ /* 0x000fea000b800000 */
[----:B------:R-:W2:Y:S02]  /*8000*/  LDCU.64 UR4, c[0x0][0x890] ;  /* 0x00011200ff0477ac */ /* 0x000ea40008000a00 */
[----:B--2---:R-:W-:-:S04]  /*8010*/  UISETP.NE.U32.AND UP0, UPT, UR4, URZ, UPT ;  /* 0x000000ff0400728c */ /* 0x004fc8000bf05070 */
[----:B------:R-:W-:-:S09]  /*8020*/  UISETP.NE.AND.EX UP0, UPT, UR5, URZ, UPT, UP0 ;  /* 0x000000ff0500728c */ /* 0x000fd2000bf05300 */
[----:B------:R-:W-:Y:S05]  /*8030*/  BRA.U UP0, `(.L_x_128) ;  /* 0x00000001000c7547 */ /* 0x000fea000b800000 */
[----:B------:R-:W-:-:S13]  /*8040*/  FSETP.NEU.AND P0, PT, R35, RZ, PT ;  /* 0x000000ff2300720b */ /* 0x000fda0003f0d000 */
[----:B------:R-:W-:Y:S05]  /*8050*/  @!P0 EXIT ;  /* 0x000000000000894d */ /* 0x000fea0003800000 */
[----:B------:R-:W-:Y:S05]  /*8060*/  BRA `(.L_x_127) ;  /* 0x00000000002c7947 */ /* 0x000fea0003800000 */
.L_x_128:
[----:B------:R-:W-:Y:S01]  /*8070*/  ISETP.NE.AND P0, PT, R74, RZ, PT ;  /* 0x000000ff4a00720c */ /* 0x000fe20003f05270 */
[----:B------:R-:W-:-:S12]  /*8080*/  BSSY.RECONVERGENT B0, `(.L_x_127) ;  /* 0x0000009000007945 */ /* 0x000fd80003800200 */
[----:B------:R-:W-:Y:S05]  /*8090*/  @P0 BRA `(.L_x_129) ;  /* 0x0000000000140947 */ /* 0x000fea0003800000 */
[----:B------:R-:W2:Y:S02]  /*80a0*/  LDCU.64 UR4, c[0x0][0x888] ;  /* 0x00011100ff0477ac */ /* 0x000ea40008000a00 */
[----:B--2---:R-:W-:-:S04]  /*80b0*/  ISETP.NE.U32.AND P0, PT, RZ, UR4, PT ;  /* 0x00000004ff007c0c */ /* 0x004fc8000bf05070 */
[----:B------:R-:W-:-:S13]  /*80c0*/  ISETP.NE.AND.EX P0, PT, RZ, UR5, PT, P0 ;  /* 0x00000005ff007c0c */ /* 0x000fda000bf05300 */
[----:B------:R-:W-:Y:S05]  /*80d0*/  @!P0 EXIT ;  /* 0x000000000000894d */ /* 0x000fea0003800000 */
[----:B------:R-:W-:Y:S05]  /*80e0*/  BRA `(.L_x_130) ;  /* 0x0000000000087947 */ /* 0x000fea0003800000 */
.L_x_129:
[----:B------:R-:W-:-:S13]  /*80f0*/  FSETP.NEU.AND P0, PT, R35, RZ, PT ;  /* 0x000000ff2300720b */ /* 0x000fda0003f0d000 */
[----:B------:R-:W-:Y:S05]  /*8100*/  @!P0 EXIT ;  /* 0x000000000000894d */ /* 0x000fea0003800000 */
.L_x_130:
[----:B------:R-:W-:Y:S05]  /*8110*/  BSYNC.RECONVERGENT B0 ;  /* 0x0000000000007941 */ /* 0x000fea0003800200 */
.L_x_127:
[----:B------:R-:W-:Y:S01]  /*8120*/  ULEA UR4, UR51, UR48, 0x3 ;  /* 0x0000003033047291 */ /* 0x000fe2000f8e18ff */
[----:B------:R-:W-:-:S04]  /*8130*/  DEPBAR.LE SB0, 0x0 ;  /* 0x000080000000791a */ /* 0x000fc80000000000 */
[----:B------:R-:W-:-:S04]  /*8140*/  UIADD3 UR4, UPT, UPT, UR4, 0x60, URZ ;  /* 0x0000006004047890 */ /* 0x000fc8000fffe0ff */
[----:B------:R-:W-:-:S09]  /*8150*/  UPRMT UR4, UR37, 0x654, UR4 ;  /* 0x0000065425047896 */ /* 0x000fd20008000004 */
[----:B------:R-:W-:Y:S01]  /*8160*/  SYNCS.ARRIVE.TRANS64.RED.A1T0 RZ, [UR4], RZ ;  /* 0x000000ffffff79a7 */ /* 0x000fe20008100404 */
[----:B------:R-:W-:Y:S05]  /*8170*/  EXIT ;  /* 0x000000000000794d */ /* 0x000fea0003800000 */
.L_x_19:
[----:B--2---:R2:W1:Y:S02]  /*8180*/  SYNCS.PHASECHK.TRANS64.TRYWAIT P0, [R3+URZ+0x100], R2 ;  /* 0x00010002030075a7 */ /* 0x00446400080011ff */
[----:B-1----:R-:W-:Y:S05]  /*8190*/  @!P0 NANOSLEEP.SYNCS 0x989680 ;  /* 0x009896800000895d */ /* 0x002fea0003900000 */
[----:B------:R-:W1:Y:S02]  /*81a0*/  @!P0 SYNCS.PHASECHK.TRANS64 P0, [R3+URZ+0x100], R2 ;  /* 0x00010002030085a7 */ /* 0x000e6400080010ff */
[----:B-1----:R-:W-:Y:S05]  /*81b0*/  @!P0 BRA `(.L_x_19) ;  /* 0xfffffffc00f08947 */ /* 0x002fea000383ffff */
[----:B------:R-:W-:Y:S05]  /*81c0*/  BRA `(.L_x_131) ;  /* 0xffffff9400087947 */ /* 0x000fea000383ffff */
.L_x_22:
[----:B-1----:R-:W-:-:S07]  /*81d0*/  MOV R2, UR33 ;  /* 0x0000002100027c02 */ /* 0x002fce0008000f00 */
.L_x_132:
[----:B-1----:R1:W2:Y:S02]  /*81e0*/  SYNCS.PHASECHK.TRANS64.TRYWAIT P0, [R2+URZ+0x20], R5 ;  /* 0x00002005020075a7 */ /* 0x0022a400080011ff */
[----:B--2---:R-:W-:Y:S05]  /*81f0*/  @!P0 NANOSLEEP.SYNCS 0x989680 ;  /* 0x009896800000895d */ /* 0x004fea0003900000 */
[----:B------:R-:W2:Y:S02]  /*8200*/  @!P0 SYNCS.PHASECHK.TRANS64 P0, [R2+URZ+0x20], R5 ;  /* 0x00002005020085a7 */ /* 0x000ea400080010ff */
[----:B--2---:R-:W-:Y:S05]  /*8210*/  @!P0 BRA `(.L_x_132) ;  /* 0xfffffffc00f08947 */ /* 0x004fea000383ffff */
[----:B------:R-:W-:Y:S05]  /*8220*/  BRA `(.L_x_21) ;  /* 0xffffff9400587947 */ /* 0x000fea000383ffff */
.L_x_28:
[----:B-1----:R-:W-:-:S07]  /*8230*/  MOV R2, UR33 ;  /* 0x0000002100027c02 */ /* 0x002fce0008000f00 */
.L_x_133:
[----:B-1----:R1:W2:Y:S02]  /*8240*/  SYNCS.PHASECHK.TRANS64.TRYWAIT P0, [R2+URZ+0x20], R5 ;  /* 0x00002005020075a7 */ /* 0x0022a400080011ff */
[----:B--2---:R-:W-:Y:S05]  /*8250*/  @!P0 NANOSLEEP.SYNCS 0x989680 ;  /* 0x009896800000895d */ /* 0x004fea0003900000 */
[----:B------:R-:W2:Y:S02]  /*8260*/  @!P0 SYNCS.PHASECHK.TRANS64 P0, [R2+URZ+0x20], R5 ;  /* 0x00002005020085a7 */ /* 0x000ea400080010ff */
[----:B--2---:R-:W-:Y:S05]  /*8270*/  @!P0 BRA `(.L_x_133) ;  /* 0xfffffffc00f08947 */ /* 0x004fea000383ffff */
[----:B------:R-:W-:Y:S05]  /*8280*/  BRA `(.L_x_27) ;  /* 0xffffff9800307947 */ /* 0x000fea000383ffff */
.L_x_32:
[----:B-1----:R1:W2:Y:S02]  /*8290*/  SYNCS.PHASECHK.TRANS64.TRYWAIT P0, [R2+URZ+0x90], R3 ;  /* 0x00009003020075a7 */ /* 0x0022a400080011ff */
[----:B--2---:R-:W-:Y:S05]  /*82a0*/  @!P0 NANOSLEEP.SYNCS 0x989680 ;  /* 0x009896800000895d */ /* 0x004fea0003900000 */
[----:B------:R-:W2:Y:S02]  /*82b0*/  @!P0 SYNCS.PHASECHK.TRANS64 P0, [R2+URZ+0x90], R3 ;  /* 0x00009003020085a7 */ /* 0x000ea400080010ff */
[----:B--2---:R-:W-:Y:S05]  /*82c0*/  @!P0 BRA `(.L_x_32) ;  /* 0xfffffffc00f08947 */ /* 0x004fea000383ffff */
[----:B------:R-:W-:Y:S05]  /*82d0*/  BRA `(.L_x_134) ;  /* 0xffffff9800e87947 */ /* 0x000fea000383ffff */
.L_x_36:
[----:B----4-:R-:W-:-:S07]  /*82e0*/  MOV R0, UR5 ;  /* 0x0000000500007c02 */ /* 0x010fce0008000f00 */
.L_x_135:
[----:B-1----:R1:W2:Y:S02]  /*82f0*/  SYNCS.PHASECHK.TRANS64.TRYWAIT P0, [R0+URZ], R3 ;  /* 0x00000003000075a7 */ /* 0x0022a400080011ff */
[----:B--2---:R-:W-:Y:S05]  /*8300*/  @!P0 NANOSLEEP.SYNCS 0x989680 ;  /* 0x009896800000895d */ /* 0x004fea0003900000 */
[----:B------:R-:W2:Y:S02]  /*8310*/  @!P0 SYNCS.PHASECHK.TRANS64 P0, [R0+URZ], R3 ;  /* 0x00000003000085a7 */ /* 0x000ea400080010ff */
[----:B--2---:R-:W-:Y:S05]  /*8320*/  @!P0 BRA `(.L_x_135) ;  /* 0xfffffffc00f08947 */ /* 0x004fea000383ffff */
[----:B------:R-:W-:Y:S05]  /*8330*/  BRA `(.L_x_136) ;  /* 0xffffffa000587947 */ /* 0x000fea000383ffff */
.L_x_37:
[----:B----4-:R-:W-:-:S07]  /*8340*/  MOV R0, UR5 ;  /* 0x0000000500007c02 */ /* 0x010fce0008000f00 */
.L_x_137:
[----:B-1----:R1:W2:Y:S02]  /*8350*/  SYNCS.PHASECHK.TRANS64.TRYWAIT P0, [R0+URZ], R3 ;  /* 0x00000003000075a7 */ /* 0x0022a400080011ff */
[----:B--2---:R-:W-:Y:S05]  /*8360*/  @!P0 NANOSLEEP.SYNCS 0x989680 ;  /* 0x009896800000895d */ /* 0x004fea0003900000 */
[----:B------:R-:W2:Y:S02]  /*8370*/  @!P0 SYNCS.PHASECHK.TRANS64 P0, [R0+URZ], R3 ;  /* 0x00000003000085a7 */ /* 0x000ea400080010ff */
[----:B--2---:R-:W-:Y:S05]  /*8380*/  @!P0 BRA `(.L_x_137) ;  /* 0xfffffffc00f08947 */ /* 0x004fea000383ffff */
[----:B------:R-:W-:Y:S05]  /*8390*/  BRA `(.L_x_138) ;  /* 0xffffffa000647947 */ /* 0x000fea000383ffff */
.L_x_38:
[----:B----4-:R-:W-:-:S07]  /*83a0*/  MOV R0, UR5 ;  /* 0x0000000500007c02 */ /* 0x010fce0008000f00 */
.L_x_139:
[----:B-1----:R1:W2:Y:S02]  /*83b0*/  SYNCS.PHASECHK.TRANS64.TRYWAIT P0, [R0+URZ], R3 ;  /* 0x00000003000075a7 */ /* 0x0022a400080011ff */
[----:B--2---:R-:W-:Y:S05]  /*83c0*/  @!P0 NANOSLEEP.SYNCS 0x989680 ;  /* 0x009896800000895d */ /* 0x004fea0003900000 */
[----:B------:R-:W2:Y:S02]  /*83d0*/  @!P0 SYNCS.PHASECHK.TRANS64 P0, [R0+URZ], R3 ;  /* 0x00000003000085a7 */ /* 0x000ea400080010ff */
[----:B--2---:R-:W-:Y:S05]  /*83e0*/  @!P0 BRA `(.L_x_139) ;  /* 0xfffffffc00f08947 */ /* 0x004fea000383ffff */
[----:B------:R-:W-:Y:S05]  /*83f0*/  BRA `(.L_x_140) ;  /* 0xffffffa000707947 */ /* 0x000fea000383ffff */
.L_x_41:
[----:B-1----:R1:W2:Y:S02]  /*8400*/  SYNCS.PHASECHK.TRANS64.TRYWAIT P0, [R0+URZ+0xf0], R5 ;  /* 0x0000f005000075a7 */ /* 0x0022a400080011ff */
[----:B--2---:R-:W-:Y:S05]  /*8410*/  @!P0 NANOSLEEP.SYNCS 0x989680 ;  /* 0x009896800000895d */ /* 0x004fea0003900000 */
[----:B------:R-:W2:Y:S02]  /*8420*/  @!P0 SYNCS.PHASECHK.TRANS64 P0, [R0+URZ+0xf0], R5 ;  /* 0x0000f005000085a7 */ /* 0x000ea400080010ff */
[----:B--2---:R-:W-:Y:S05]  /*8430*/  @!P0 BRA `(.L_x_41) ;  /* 0xfffffffc00f08947 */ /* 0x004fea000383ffff */
[----:B------:R-:W-:Y:S05]  /*8440*/  BRA `(.L_x_141) ;  /* 0xffffffa000cc7947 */ /* 0x000fea000383ffff */
.L_x_42:
[----:B------:R-:W-:-:S07]  /*8450*/  MOV R0, UR5 ;  /* 0x0000000500007c02 */ /* 0x000fce0008000f00 */
.L_x_142:
[----:B-1----:R1:W2:Y:S02]  /*8460*/  SYNCS.PHASECHK.TRANS64.TRYWAIT P0, [R0+URZ+0xa0], R5 ;  /* 0x0000a005000075a7 */ /* 0x0022a400080011ff */
[----:B--2---:R-:W-:Y:S05]  /*8470*/  @!P0 NANOSLEEP.SYNCS 0x989680 ;  /* 0x009896800000895d */ /* 0x004fea0003900000 */
[----:B------:R-:W2:Y:S02]  /*8480*/  @!P0 SYNCS.PHASECHK.TRANS64 P0, [R0+URZ+0xa0], R5 ;  /* 0x0000a005000085a7 */ /* 0x000ea400080010ff */
[----:B--2---:R-:W-:Y:S05]  /*8490*/  @!P0 BRA `(.L_x_142) ;  /* 0xfffffffc00f08947 */ /* 0x004fea000383ffff */
[----:B------:R-:W-:Y:S05]  /*84a0*/  BRA `(.L_x_143) ;  /* 0xffffffa000dc7947 */ /* 0x000fea000383ffff */
.L_x_43:
[----:B-1----:R1:W2:Y:S02]  /*84b0*/  SYNCS.PHASECHK.TRANS64.TRYWAIT P1, [R0+URZ+0x90], R5 ;  /* 0x00009005000075a7 */ /* 0x0022a400080211ff */
[----:B--2---:R-:W-:Y:S05]  /*84c0*/  @!P1 NANOSLEEP.SYNCS 0x989680 ;  /* 0x009896800000995d */ /* 0x004fea0003900000 */
[----:B------:R-:W2:Y:S02]  /*84d0*/  @!P1 SYNCS.PHASECHK.TRANS64 P1, [R0+URZ+0x90], R5 ;  /* 0x00009005000095a7 */ /* 0x000ea400080210ff */
[----:B--2---:R-:W-:Y:S05]  /*84e0*/  @!P1 BRA `(.L_x_43) ;  /* 0xfffffffc00f09947 */ /* 0x004fea000383ffff */
[----:B------:R-:W-:Y:S05]  /*84f0*/  BRA `(.L_x_144) ;  /* 0xffffffa4000c7947 */ /* 0x000fea000383ffff */
.L_x_46:
[----:B------:R-:W-:-:S07]  /*8500*/  MOV R0, UR5 ;  /* 0x0000000500007c02 */ /* 0x000fce0008000f00 */
.L_x_145:
[----:B-1----:R1:W2:Y:S02]  /*8510*/  SYNCS.PHASECHK.TRANS64.TRYWAIT P0, [R0+URZ+0xa0], R3 ;  /* 0x0000a003000075a7 */ /* 0x0022a400080011ff */
[----:B--2---:R-:W-:Y:S05]  /*8520*/  @!P0 NANOSLEEP.SYNCS 0x989680 ;  /* 0x009896800000895d */ /* 0x004fea0003900000 */
[----:B------:R-:W2:Y:S02]  /*8530*/  @!P0 SYNCS.PHASECHK.TRANS64 P0, [R0+URZ+0xa0], R3 ;  /* 0x0000a003000085a7 */ /* 0x000ea400080010ff */
[----:B--2---:R-:W-:Y:S05]  /*8540*/  @!P0 BRA `(.L_x_145) ;  /* 0xfffffffc00f08947 */ /* 0x004fea000383ffff */
[----:B------:R-:W-:Y:S05]  /*8550*/  BRA `(.L_x_45) ;  /* 0xffffffa400607947 */ /* 0x000fea000383ffff */
.L_x_53:
[----:B-1----:R1:W2:Y:S02]  /*8560*/  SYNCS.PHASECHK.TRANS64.TRYWAIT P1, [R0+URZ+0x90], R5 ;  /* 0x00009005000075a7 */ /* 0x0022a400080211ff */
[----:B--2---:R-:W-:Y:S05]  /*8570*/  @!P1 NANOSLEEP.SYNCS 0x989680 ;  /* 0x009896800000995d */ /* 0x004fea0003900000 */
[----:B------:R-:W2:Y:S02]  /*8580*/  @!P1 SYNCS.PHASECHK.TRANS64 P1, [R0+URZ+0x90], R5 ;  /* 0x00009005000095a7 */ /* 0x000ea400080210ff */
[----:B--2---:R-:W-:Y:S05]  /*8590*/  @!P1 BRA `(.L_x_53) ;  /* 0xfffffffc00f09947 */ /* 0x004fea000383ffff */
[----:B------:R-:W-:Y:S05]  /*85a0*/  BRA `(.L_x_146) ;  /* 0xffffffa800f07947 */ /* 0x000fea000383ffff */
.L_x_54:
[----:B------:R-:W-:-:S07]  /*85b0*/  MOV R3, UR6 ;  /* 0x0000000600037c02 */ /* 0x000fce0008000f00 */
.L_x_147:
[----:B-1----:R1:W2:Y:S02]  /*85c0*/  SYNCS.PHASECHK.TRANS64.TRYWAIT P0, [R3+URZ+0xd0], R0 ;  /* 0x0000d000030075a7 */ /* 0x0022a400080011ff */
[----:B--2---:R-:W-:Y:S05]  /*85d0*/  @!P0 NANOSLEEP.SYNCS 0x989680 ;  /* 0x009896800000895d */ /* 0x004fea0003900000 */
[----:B------:R-:W2:Y:S02]  /*85e0*/  @!P0 SYNCS.PHASECHK.TRANS64 P0, [R3+URZ+0xd0], R0 ;  /* 0x0000d000030085a7 */ /* 0x000ea400080010ff */
[----:B--2---:R-:W-:Y:S05]  /*85f0*/  @!P0 BRA `(.L_x_147) ;  /* 0xfffffffc00f08947 */ /* 0x004fea000383ffff */
[----:B------:R-:W-:Y:S05]  /*8600*/  BRA `(.L_x_148) ;  /* 0xffffffac00407947 */ /* 0x000fea000383ffff */
.L_x_57:
[----:B------:R-:W-:Y:S07]  /*8610*/  MOV R0, UR11 ;  /* 0x0000000b00007c02 */ /* 0x000fee0008000f00 */
.L_x_149:
[----:B-1----:R1:W2:Y:S02]  /*8620*/  SYNCS.PHASECHK.TRANS64.TRYWAIT P0, [R0+URZ], R3 ;  /* 0x00000003000075a7 */ /* 0x0022a400080011ff */
[----:B--2---:R-:W-:Y:S05]  /*8630*/  @!P0 NANOSLEEP.SYNCS 0x989680 ;  /* 0x009896800000895d */ /* 0x004fea0003900000 */
[----:B------:R-:W2:Y:S02]  /*8640*/  @!P0 SYNCS.PHASECHK.TRANS64 P0, [R0+URZ], R3 ;  /* 0x00000003000085a7 */ /* 0x000ea400080010ff */
[----:B--2---:R-:W-:Y:S05]  /*8650*/  @!P0 BRA `(.L_x_149) ;  /* 0xfffffffc00f08947 */ /* 0x004fea000383ffff */
[----:B------:R-:W-:Y:S05]  /*8660*/  BRA `(.L_x_56) ;  /* 0xffffffac005c7947 */ /* 0x000fea000383ffff */
.L_x_60:
[----:B------:R-:W-:-:S07]  /*8670*/  MOV R0, UR6 ;  /* 0x0000000600007c02 */ /* 0x000fce0008000f00 */
.L_x_150:
[----:B--2---:R2:W4:Y:S02]  /*8680*/  SYNCS.PHASECHK.TRANS64.TRYWAIT P0, [R0+URZ], R3 ;  /* 0x00000003000075a7 */ /* 0x00452400080011ff */
[----:B----4-:R-:W-:Y:S05]  /*8690*/  @!P0 NANOSLEEP.SYNCS 0x989680 ;  /* 0x009896800000895d */ /* 0x010fea0003900000 */
[----:B------:R-:W4:Y:S02]  /*86a0*/  @!P0 SYNCS.PHASECHK.TRANS64 P0, [R0+URZ], R3 ;  /* 0x00000003000085a7 */ /* 0x000f2400080010ff */
[----:B----4-:R-:W-:Y:S05]  /*86b0*/  @!P0 BRA `(.L_x_150) ;  /* 0xfffffffc00f08947 */ /* 0x010fea000383ffff */
[----:B------:R-:W-:Y:S05]  /*86c0*/  BRA `(.L_x_151) ;  /* 0xffffffb000887947 */ /* 0x000fea000383ffff */
.L_x_61:
[----:B------:R-:W-:-:S07]  /*86d0*/  MOV R0, UR6 ;  /* 0x0000000600007c02 */ /* 0x000fce0008000f00 */
.L_x_152:
[----:B-1----:R1:W2:Y:S02]  /*86e0*/  SYNCS.PHASECHK.TRANS64.TRYWAIT P0, [R0+URZ], R3 ;  /* 0x00000003000075a7 */ /* 0x0022a400080011ff */
[----:B--2---:R-:W-:Y:S05]  /*86f0*/  @!P0 NANOSLEEP.SYNCS 0x989680 ;  /* 0x009896800000895d */ /* 0x004fea0003900000 */
[----:B------:R-:W2:Y:S02]  /*8700*/  @!P0 SYNCS.PHASECHK.TRANS64 P0, [R0+URZ], R3 ;  /* 0x00000003000085a7 */ /* 0x000ea400080010ff */
[----:B--2---:R-:W-:Y:S05]  /*8710*/  @!P0 BRA `(.L_x_152) ;  /* 0xfffffffc00f08947 */ /* 0x004fea000383ffff */
[----:B------:R-:W-:Y:S05]  /*8720*/  BRA `(.L_x_153) ;  /* 0xffffffb000947947 */ /* 0x000fea000383ffff */
.L_x_62:
[----:B------:R-:W-:-:S07]  /*8730*/  MOV R0, UR6 ;  /* 0x0000000600007c02 */ /* 0x000fce0008000f00 */
.L_x_154:
[----:B-1----:R1:W2:Y:S02]  /*8740*/  SYNCS.PHASECHK.TRANS64.TRYWAIT P0, [R0+URZ], R3 ;  /* 0x00000003000075a7 */ /* 0x0022a400080011ff */
[----:B--2---:R-:W-:Y:S05]  /*8750*/  @!P0 NANOSLEEP.SYNCS 0x989680 ;  /* 0x009896800000895d */ /* 0x004fea0003900000 */
[----:B------:R-:W2:Y:S02]  /*8760*/  @!P0 SYNCS.PHASECHK.TRANS64 P0, [R0+URZ], R3 ;  /* 0x00000003000085a7 */ /* 0x000ea400080010ff */
[----:B--2---:R-:W-:Y:S05]  /*8770*/  @!P0 BRA `(.L_x_154) ;  /* 0xfffffffc00f08947 */ /* 0x004fea000383ffff */
[----:B------:R-:W-:Y:S05]  /*8780*/  BRA `(.L_x_155) ;  /* 0xffffffb000a07947 */ /* 0x000fea000383ffff */
.L_x_63:
[----:B------:R-:W-:-:S07]  /*8790*/  MOV R0, UR7 ;  /* 0x0000000700007c02 */ /* 0x000fce0008000f00 */
.L_x_156:
[----:B-1----:R1:W2:Y:S02]  /*87a0*/  SYNCS.PHASECHK.TRANS64.TRYWAIT P0, [R0+URZ], R3 ;  /* 0x00000003000075a7 */ /* 0x0022a400080011ff */
[----:B--2---:R-:W-:Y:S05]  /*87b0*/  @!P0 NANOSLEEP.SYNCS 0x989680 ;  /* 0x009896800000895d */ /* 0x004fea0003900000 */
[----:B------:R-:W2:Y:S02]  /*87c0*/  @!P0 SYNCS.PHASECHK.TRANS64 P0, [R0+URZ], R3 ;  /* 0x00000003000085a7 */ /* 0x000ea400080010ff */
[----:B--2---:R-:W-:Y:S05]  /*87d0*/  @!P0 BRA `(.L_x_156) ;  /* 0xfffffffc00f08947 */ /* 0x004fea000383ffff */
[----:B------:R-:W-:Y:S05]  /*87e0*/  BRA `(.L_x_157) ;  /* 0xffffffb000ac7947 */ /* 0x000fea000383ffff */
.L_x_68:
[----:B--2---:R2:W3:Y:S02]  /*87f0*/  SYNCS.PHASECHK.TRANS64.TRYWAIT P0, [R0+URZ+0x90], R3 ;  /* 0x00009003000075a7 */ /* 0x0044e400080011ff */
[----:B---3--:R-:W-:Y:S05]  /*8800*/  @!P0 NANOSLEEP.SYNCS 0x989680 ;  /* 0x009896800000895d */ /* 0x008fea0003900000 */
[----:B------:R-:W3:Y:S02]  /*8810*/  @!P0 SYNCS.PHASECHK.TRANS64 P0, [R0+URZ+0x90], R3 ;  /* 0x00009003000085a7 */ /* 0x000ee400080010ff */
[----:B---3--:R-:W-:Y:S05]  /*8820*/  @!P0 BRA `(.L_x_68) ;  /* 0xfffffffc00f08947 */ /* 0x008fea000383ffff */
[----:B------:R-:W-:Y:S05]  /*8830*/  BRA `(.L_x_158) ;  /* 0xffffffb400b87947 */ /* 0x000fea000383ffff */
.L_x_71:
[----:B------:R-:W-:Y:S07]  /*8840*/  MOV R0, UR7 ;  /* 0x0000000700007c02 */ /* 0x000fee0008000f00 */
.L_x_159:
[----:B--2---:R2:W3:Y:S02]  /*8850*/  SYNCS.PHASECHK.TRANS64.TRYWAIT P0, [R0+URZ+0x88], R3 ;  /* 0x00008803000075a7 */ /* 0x0044e400080011ff */
[----:B---3--:R-:W-:Y:S05]  /*8860*/  @!P0 NANOSLEEP.SYNCS 0x989680 ;  /* 0x009896800000895d */ /* 0x008fea0003900000 */
[----:B------:R-:W3:Y:S02]  /*8870*/  @!P0 SYNCS.PHASECHK.TRANS64 P0, [R0+URZ+0x88], R3 ;  /* 0x00008803000085a7 */ /* 0x000ee400080010ff */
[----:B---3--:R-:W-:Y:S05]  /*8880*/  @!P0 BRA `(.L_x_159) ;  /* 0xfffffffc00f08947 */ /* 0x008fea000383ffff */
[----:B------:R-:W-:Y:S05]  /*8890*/  BRA `(.L_x_70) ;  /* 0xffffffb800987947 */ /* 0x000fea000383ffff */
.L_x_74:
[----:B------:R-:W-:Y:S07]  /*88a0*/  MOV R3, UR7 ;  /* 0x0000000700037c02 */ /* 0x000fee0008000f00 */
.L_x_160:
[----:B-1----:R1:W2:Y:S02]  /*88b0*/  SYNCS.PHASECHK.TRANS64.TRYWAIT P0, [R3+URZ+0x60], R12 ;  /* 0x0000600c030075a7 */ /* 0x0022a400080011ff */
[----:B--2---:R-:W-:Y:S05]  /*88c0*/  @!P0 NANOSLEEP.SYNCS 0x989680 ;  /* 0x009896800000895d */ /* 0x004fea0003900000 */
[----:B------:R-:W2:Y:S02]  /*88d0*/  @!P0 SYNCS.PHASECHK.TRANS64 P0, [R3+URZ+0x60], R12 ;  /* 0x0000600c030085a7 */ /* 0x000ea400080010ff */
[----:B--2---:R-:W-:Y:S05]  /*88e0*/  @!P0 BRA `(.L_x_160) ;  /* 0xfffffffc00f08947 */ /* 0x004fea000383ffff */
[----:B------:R-:W-:Y:S05]  /*88f0*/  BRA `(.L_x_161) ;  /* 0xffffffbc00107947 */ /* 0x000fea000383ffff */
.L_x_75:
[----:B-1----:R-:W-:Y:S07]  /*8900*/  MOV R3, UR7 ;  /* 0x0000000700037c02 */ /* 0x002fee0008000f00 */
.L_x_162:
[----:B-1----:R1:W2:Y:S02]  /*8910*/  SYNCS.PHASECHK.TRANS64.TRYWAIT P0, [R3+URZ+0x68], R12 ;  /* 0x0000680c030075a7 */ /* 0x0022a400080011ff */
[----:B--2---:R-:W-:Y:S05]  /*8920*/  @!P0 NANOSLEEP.SYNCS 0x989680 ;  /* 0x009896800000895d */ /* 0x004fea0003900000 */
[----:B------:R-:W2:Y:S02]  /*8930*/  @!P0 SYNCS.PHASECHK.TRANS64 P0, [R3+URZ+0x68], R12 ;  /* 0x0000680c030085a7 */ /* 0x000ea400080010ff */
[----:B--2---:R-:W-:Y:S05]  /*8940*/  @!P0 BRA `(.L_x_162) ;  /* 0xfffffffc00f08947 */ /* 0x004fea000383ffff */
[----:B------:R-:W-:Y:S05]  /*8950*/  BRA `(.L_x_163) ;  /* 0xffffffbc004c7947 */ /* 0x000fea000383ffff */
.L_x_76:
[----:B-1----:R-:W-:Y:S07]  /*8960*/  MOV R3, UR7 ;  /* 0x0000000700037c02 */ /* 0x002fee0008000f00 */
.L_x_164:
[----:B-1----:R1:W2:Y:S02]  /*8970*/  SYNCS.PHASECHK.TRANS64.TRYWAIT P0, [R3+URZ+0x70], R12 ;  /* 0x0000700c030075a7 */ /* 0x0022a400080011ff */
[----:B--2---:R-:W-:Y:S05]  /*8980*/  @!P0 NANOSLEEP.SYNCS 0x989680 ;  /* 0x009896800000895d */ /* 0x004fea0003900000 */
[----:B------:R-:W2:Y:S02]  /*8990*/  @!P0 SYNCS.PHASECHK.TRANS64 P0, [R3+URZ+0x70], R12 ;  /* 0x0000700c030085a7 */ /* 0x000ea400080010ff */
[----:B--2---:R-:W-:Y:S05]  /*89a0*/  @!P0 BRA `(.L_x_164) ;  /* 0xfffffffc00f08947 */ /* 0x004fea000383ffff */
[----:B------:R-:W-:Y:S05]  /*89b0*/  BRA `(.L_x_165) ;  /* 0xffffffbc00947947 */ /* 0x000fea000383ffff */
.L_x_77:
[----:B------:R-:W-:Y:S07]  /*89c0*/  MOV R3, UR7 ;  /* 0x0000000700037c02 */ /* 0x000fee0008000f00 */
.L_x_166:
[----:B-1----:R1:W2:Y:S02]  /*89d0*/  SYNCS.PHASECHK.TRANS64.TRYWAIT P0, [R3+URZ+0x78], R12 ;  /* 0x0000780c030075a7 */ /* 0x0022a400080011ff */
[----:B--2---:R-:W-:Y:S05]  /*89e0*/  @!P0 NANOSLEEP.SYNCS 0x989680 ;  /* 0x009896800000895d */ /* 0x004fea0003900000 */
[----:B------:R-:W2:Y:S02]  /*89f0*/  @!P0 SYNCS.PHASECHK.TRANS64 P0, [R3+URZ+0x78], R12 ;  /* 0x0000780c030085a7 */ /* 0x000ea400080010ff */
[----:B--2---:R-:W-:Y:S05]  /*8a00*/  @!P0 BRA `(.L_x_166) ;  /* 0xfffffffc00f08947 */ /* 0x004fea000383ffff */
[----:B------:R-:W-:Y:S05]  /*8a10*/  BRA `(.L_x_167) ;  /* 0xffffffc0001c7947 */ /* 0x000fea000383ffff */
.L_x_79:
[----:B------:R-:W-:-:S07]  /*8a20*/  MOV R0, UR7 ;  /* 0x0000000700007c02 */ /* 0x000fce0008000f00 */
.L_x_168:
[----:B-1----:R1:W3:Y:S02]  /*8a30*/  SYNCS.PHASECHK.TRANS64.TRYWAIT P0, [R0+URZ+0x60], R3 ;  /* 0x00006003000075a7 */ /* 0x0022e400080011ff */
[----:B---3--:R-:W-:Y:S05]  /*8a40*/  @!P0 NANOSLEEP.SYNCS 0x989680 ;  /* 0x009896800000895d */ /* 0x008fea0003900000 */
[----:B------:R-:W3:Y:S02]  /*8a50*/  @!P0 SYNCS.PHASECHK.TRANS64 P0, [R0+URZ+0x60], R3 ;  /* 0x00006003000085a7 */ /* 0x000ee400080010ff */
[----:B---3--:R-:W-:Y:S05]  /*8a60*/  @!P0 BRA `(.L_x_168) ;  /* 0xfffffffc00f08947 */ /* 0x008fea000383ffff */
[----:B------:R-:W-:Y:S05]  /*8a70*/  BRA `(.L_x_169) ;  /* 0xffffffc0008c7947 */ /* 0x000fea000383ffff */
.L_x_80:
[----:B-1----:R-:W-:-:S07]  /*8a80*/  MOV R0, UR7 ;  /* 0x0000000700007c02 */ /* 0x002fce0008000f00 */
.L_x_170:
[----:B-1----:R1:W3:Y:S02]  /*8a90*/  SYNCS.PHASECHK.TRANS64.TRYWAIT P0, [R0+URZ+0x68], R3 ;  /* 0x00006803000075a7 */ /* 0x0022e400080011ff */
[----:B---3--:R-:W-:Y:S05]  /*8aa0*/  @!P0 NANOSLEEP.SYNCS 0x989680 ;  /* 0x009896800000895d */ /* 0x008fea0003900000 */
[----:B------:R-:W3:Y:S02]  /*8ab0*/  @!P0 SYNCS.PHASECHK.TRANS64 P0, [R0+URZ+0x68], R3 ;  /* 0x00006803000085a7 */ /* 0x000ee400080010ff */
[----:B---3--:R-:W-:Y:S05]  /*8ac0*/  @!P0 BRA `(.L_x_170) ;  /* 0xfffffffc00f08947 */ /* 0x008fea000383ffff */
[----:B------:R-:W-:Y:S05]  /*8ad0*/  BRA `(.L_x_171) ;  /* 0xffffffc0007c7947 */ /* 0x000fea000383ffff */
.L_x_81:
[----:B-1----:R-:W-:-:S07]  /*8ae0*/  MOV R0, UR7 ;  /* 0x0000000700007c02 */ /* 0x002fce0008000f00 */
.L_x_172:
[----:B-1----:R1:W3:Y:S02]  /*8af0*/  SYNCS.PHASECHK.TRANS64.TRYWAIT P0, [R0+URZ+0x70], R3 ;  /* 0x00007003000075a7 */ /* 0x0022e400080011ff */
[----:B---3--:R-:W-:Y:S05]  /*8b00*/  @!P0 NANOSLEEP.SYNCS 0x989680 ;  /* 0x009896800000895d */ /* 0x008fea0003900000 */
[----:B------:R-:W3:Y:S02]  /*8b10*/  @!P0 SYNCS.PHASECHK.TRANS64 P0, [R0+URZ+0x70], R3 ;  /* 0x00007003000085a7 */ /* 0x000ee400080010ff */
[----:B---3--:R-:W-:Y:S05]  /*8b20*/  @!P0 BRA `(.L_x_172) ;  /* 0xfffffffc00f08947 */ /* 0x008fea000383ffff */
[----:B------:R-:W-:Y:S05]  /*8b30*/  BRA `(.L_x_173) ;  /* 0xffffffc0006c7947 */ /* 0x000fea000383ffff */
.L_x_83:
[----:B--2---:R2:W4:Y:S02]  /*8b40*/  SYNCS.PHASECHK.TRANS64.TRYWAIT P0, [R0+URZ+0x90], R3 ;  /* 0x00009003000075a7 */ /* 0x00452400080011ff */
[----:B----4-:R-:W-:Y:S05]  /*8b50*/  @!P0 NANOSLEEP.SYNCS 0x989680 ;  /* 0x009896800000895d */ /* 0x010fea0003900000 */
[----:B------:R-:W4:Y:S02]  /*8b60*/  @!P0 SYNCS.PHASECHK.TRANS64 P0, [R0+URZ+0x90], R3 ;  /* 0x00009003000085a7 */ /* 0x000f2400080010ff */
[----:B----4-:R-:W-:Y:S05]  /*8b70*/  @!P0 BRA `(.L_x_83) ;  /* 0xfffffffc00f08947 */ /* 0x010fea000383ffff */
[----:B------:R-:W-:Y:S05]  /*8b80*/  BRA `(.L_x_174) ;  /* 0xffffffc400407947 */ /* 0x000fea000383ffff */
.L_x_94:
[----:B-1----:R-:W-:Y:S04]  /*8b90*/  MOV R2, UR48 ;  /* 0x0000003000027c02 */ /* 0x002fe80008000f00 */
[----:B------:R1:W3:Y:S03]  /*8ba0*/  SYNCS.PHASECHK.TRANS64.TRYWAIT P1, [R2+URZ+0x40], R3 ;  /* 0x00004003020075a7 */ /* 0x0002e600080211ff */
[----:B---3--:R-:W-:Y:S05]  /*8bb0*/  @!P1 NANOSLEEP.SYNCS 0x989680 ;  /* 0x009896800000995d */ /* 0x008fea0003900000 */
[----:B------:R-:W3:Y:S02]  /*8bc0*/  @!P1 SYNCS.PHASECHK.TRANS64 P1, [R2+URZ+0x40], R3 ;  /* 0x00004003020095a7 */ /* 0x000ee400080210ff */
[----:B---3--:R-:W-:Y:S05]  /*8bd0*/  @!P1 BRA `(.L_x_94) ;  /* 0xfffffffc00ec9947 */ /* 0x008fea000383ffff */
[----:B------:R-:W-:Y:S05]  /*8be0*/  BRA `(.L_x_93) ;  /* 0xffffffd0004c7947 */ /* 0x000fea000383ffff */
.L_x_96:
[----:B-1----:R1:W4:Y:S02]  /*8bf0*/  SYNCS.PHASECHK.TRANS64.TRYWAIT P0, [R79+URZ+0xb0], R0 ;  /* 0x0000b0004f0075a7 */ /* 0x00232400080011ff */
[----:B----4-:R-:W-:Y:S05]  /*8c00*/  @!P0 NANOSLEEP.SYNCS 0x989680 ;  /* 0x009896800000895d */ /* 0x010fea0003900000 */
[----:B------:R-:W4:Y:S02]  /*8c10*/  @!P0 SYNCS.PHASECHK.TRANS64 P0, [R79+URZ+0xb0], R0 ;  /* 0x0000b0004f0085a7 */ /* 0x000f2400080010ff */
[----:B----4-:R-:W-:Y:S05]  /*8c20*/  @!P0 BRA `(.L_x_96) ;  /* 0xfffffffc00f08947 */ /* 0x010fea000383ffff */
[----:B------:R-:W-:Y:S05]  /*8c30*/  BRA `(.L_x_95) ;  /* 0xffffffd000707947 */ /* 0x000fea000383ffff */
.L_x_105:
[----:B--2---:R2:W4:Y:S02]  /*8c40*/  SYNCS.PHASECHK.TRANS64.TRYWAIT P0, [R3+URZ+0x40], R0 ;  /* 0x00004000030075a7 */ /* 0x00452400080011ff */
[----:B----4-:R-:W-:Y:S05]  /*8c50*/  @!P0 NANOSLEEP.SYNCS 0x989680 ;  /* 0x009896800000895d */ /* 0x010fea0003900000 */
[----:B------:R-:W4:Y:S02]  /*8c60*/  @!P0 SYNCS.PHASECHK.TRANS64 P0, [R3+URZ+0x40], R0 ;  /* 0x00004000030085a7 */ /* 0x000f2400080010ff */
[----:B----4-:R-:W-:Y:S05]  /*8c70*/  @!P0 BRA `(.L_x_105) ;  /* 0xfffffffc00f08947 */ /* 0x010fea000383ffff */
[----:B------:R-:W-:Y:S05]  /*8c80*/  BRA `(.L_x_104) ;  /* 0xffffffd8005c7947 */ /* 0x000fea000383ffff */
.L_x_113:
[----:B--2---:R2:W4:Y:S02]  /*8c90*/  SYNCS.PHASECHK.TRANS64.TRYWAIT P0, [R83+URZ+0x40], R4 ;  /* 0x00004004530075a7 */ /* 0x00452400080011ff */
[----:B----4-:R-:W-:Y:S05]  /*8ca0*/  @!P0 NANOSLEEP.SYNCS 0x989680 ;  /* 0x009896800000895d */ /* 0x010fea0003900000 */
[----:B------:R-:W4:Y:S02]  /*8cb0*/  @!P0 SYNCS.PHASECHK.TRANS64 P0, [R83+URZ+0x40], R4 ;  /* 0x00004004530085a7 */ /* 0x000f2400080010ff */
[----:B----4-:R-:W-:Y:S05]  /*8cc0*/  @!P0 BRA `(.L_x_113) ;  /* 0xfffffffc00f08947 */ /* 0x010fea000383ffff */
[----:B------:R-:W-:Y:S05]  /*8cd0*/  BRA `(.L_x_112) ;  /* 0xffffffe000687947 */ /* 0x000fea000383ffff */
.L_x_121:
[----:B--2---:R2:W4:Y:S02]  /*8ce0*/  SYNCS.PHASECHK.TRANS64.TRYWAIT P0, [R88+URZ+0x40], R3 ;  /* 0x00004003580075a7 */ /* 0x00452400080011ff */
[----:B----4-:R-:W-:Y:S05]  /*8cf0*/  @!P0 NANOSLEEP.SYNCS 0x989680 ;  /* 0x009896800000895d */ /* 0x010fea0003900000 */
[----:B------:R-:W4:Y:S02]  /*8d00*/  @!P0 SYNCS.PHASECHK.TRANS64 P0, [R88+URZ+0x40], R3 ;  /* 0x00004003580085a7 */ /* 0x000f2400080010ff */
[----:B----4-:R-:W-:Y:S05]  /*8d10*/  @!P0 BRA `(.L_x_121) ;  /* 0xfffffffc00f08947 */ /* 0x010fea000383ffff */
[----:B------:R-:W-:Y:S05]  /*8d20*/  BRA `(.L_x_120) ;  /* 0xffffffe800747947 */ /* 0x000fea000383ffff */
        .weak           $__internal_0_$__cuda_sm10x_tcgen05_guardrail_trap_col_being_dealloced_not_returned_by_alloc
        .type           $__internal_0_$__cuda_sm10x_tcgen05_guardrail_trap_col_being_dealloced_not_returned_by_alloc,@function
        .size           $__internal_0_$__cuda_sm10x_tcgen05_guardrail_trap_col_being_dealloced_not_returned_by_alloc,($__internal_1_$__cuda_sm10x_tcgen05_guardrail_trap_phase_invalid_during_alloc - $__internal_0_$__cuda_sm10x_tcgen05_guardrail_trap_col_being_dealloced_not_returned_by_alloc)
$__internal_0_$__cuda_sm10x_tcgen05_guardrail_trap_col_being_dealloced_not_returned_by_alloc:
[----:B------:R-:W-:Y:S05]  /*8d30*/  BPT.TRAP 0x1 ;  /* 0x000000040000795c */ /* 0x000fea0000300000 */
[----:B------:R-:W-:-:S04]  /*8d40*/  HFMA2 R3, -RZ, RZ, 0, 0 ;  /* 0x00000000ff037431 */ /* 0x000fc800000001ff */
[----:B------:R-:W-:Y:S05]  /*8d50*/  RET.REL.NODEC R2 `(_ZN7cutlass13device_kernelINS_4gemm6kernel13GemmUniversalIN4cute5tupleIJiiiiEEENS1_10collective13CollectiveMmaINS1_35MainloopSm100TmaUmmaWarpSpecializedILi4ELi2ELi4ENS5_IJNS4_1CILi1EEESB_SB_EEEEENS5_IJNSA_ILi64EEENSA_ILi128EEESF_EEENS_6half_tENS5_IJlSB_lEEESH_SI_NS4_8TiledMMAINS4_8MMA_AtomIJNS4_20SM100_MMA_F16BF16_SSISH_SH_fLi64ELi128ELNS4_4UMMA5MajorE0ELSN_0ELNSM_7ScaleInE0ELSO_0EEEEEENS4_6LayoutISC_NS5_IJNSA_ILi0EEESS_SS_EEEEENS5_IJNS4_10UnderscoreESV_SV_EEEEENS4_13SM90_TMA_LOADENS4_14ComposedLayoutINS4_7SwizzleILi3ELi4ELi3EEENS4_18smem_ptr_flag_bitsILi16EEENSR_INS5_IJNSA_ILi8EEESE_EEENS5_IJSE_SB_EEEEEEEvNS4_8identityESY_S18_vS19_EENS_8epilogue10collective18CollectiveEpilogueINS1B_23Sm100TmaWarpSpecializedILi4ELi2ELi16ELb1ELb0EEEJSG_NS5_IJNSR_ISE_SB_EENSR_INSA_ILi32EEESB_EEEEESH_SI_SH_SI_NS1B_6fusion15FusionCallbacksIS1F_NS1K_17LinearCombinationISH_fSH_fLNS_15FloatRoundStyleE2EEESG_S1J_JEEENS4_5SM1004TMEM4LOAD26SM100_TMEM_LOAD_16dp256b4xESY_NSZ_INS10_ILi2ELi4ELi3EEES13_NSR_INS5_IJS14_S1H_EEENS5_IJS1H_SB_EEEEEEENS4_17SM75_U32x4_LDSM_NENS4_14SM90_TMA_STOREES1Y_NS4_17SM90_U32x4_STSM_NENS4_39AutoVectorizingCopyWithAssumedAlignmentILi128EEEEEEvvEEEEvNT_6ParamsE) ;  /* 0xffffff7002a87950 */ /* 0x000fea0003c3ffff */
        .weak           $__internal_1_$__cuda_sm10x_tcgen05_guardrail_trap_phase_invalid_during_alloc
        .type           $__internal_1_$__cuda_sm10x_tcgen05_guardrail_trap_phase_invalid_during_alloc,@function
        .size           $__internal_1_$__cuda_sm10x_tcgen05_guardrail_trap_phase_invalid_during_alloc,($__internal_2_$__cuda_sm10x_tcgen05_guardrail_trap_unallocated_columns_being_dealloced - $__internal_1_$__cuda_sm10x_tcgen05_guardrail_trap_phase_invalid_during_alloc)
$__internal_1_$__cuda_sm10x_tcgen05_guardrail_trap_phase_invalid_during_alloc:
[----:B------:R-:W-:Y:S05]  /*8d60*/  BPT.TRAP 0x1 ;  /* 0x000000040000795c */ /* 0x000fea0000300000 */
[----:B------:R-:W-:-:S04]  /*8d70*/  MOV R3, 0x0 ;  /* 0x0000000000037802 */ /* 0x000fc80000000f00 */
[----:B------:R-:W-:Y:S05]  /*8d80*/  RET.REL.NODEC R2 `(_ZN7cutlass13device_kernelINS_4gemm6kernel13GemmUniversalIN4cute5tupleIJiiiiEEENS1_10collective13CollectiveMmaINS1_35MainloopSm100TmaUmmaWarpSpecializedILi4ELi2ELi4ENS5_IJNS4_1CILi1EEESB_SB_EEEEENS5_IJNSA_ILi64EEENSA_ILi128EEESF_EEENS_6half_tENS5_IJlSB_lEEESH_SI_NS4_8TiledMMAINS4_8MMA_AtomIJNS4_20SM100_MMA_F16BF16_SSISH_SH_fLi64ELi128ELNS4_4UMMA5MajorE0ELSN_0ELNSM_7ScaleInE0ELSO_0EEEEEENS4_6LayoutISC_NS5_IJNSA_ILi0EEESS_SS_EEEEENS5_IJNS4_10UnderscoreESV_SV_EEEEENS4_13SM90_TMA_LOADENS4_14ComposedLayoutINS4_7SwizzleILi3ELi4ELi3EEENS4_18smem_ptr_flag_bitsILi16EEENSR_INS5_IJNSA_ILi8EEESE_EEENS5_IJSE_SB_EEEEEEEvNS4_8identityESY_S18_vS19_EENS_8epilogue10collective18CollectiveEpilogueINS1B_23Sm100TmaWarpSpecializedILi4ELi2ELi16ELb1ELb0EEEJSG_NS5_IJNSR_ISE_SB_EENSR_INSA_ILi32EEESB_EEEEESH_SI_SH_SI_NS1B_6fusion15FusionCallbacksIS1F_NS1K_17LinearCombinationISH_fSH_fLNS_15FloatRoundStyleE2EEESG_S1J_JEEENS4_5SM1004TMEM4LOAD26SM100_TMEM_LOAD_16dp256b4xESY_NSZ_INS10_ILi2ELi4ELi3EEES13_NSR_INS5_IJS14_S1H_EEENS5_IJS1H_SB_EEEEEEENS4_17SM75_U32x4_LDSM_NENS4_14SM90_TMA_STOREES1Y_NS4_17SM90_U32x4_STSM_NENS4_39AutoVectorizingCopyWithAssumedAlignmentILi128EEEEEEvvEEEEvNT_6ParamsE) ;  /* 0xffffff70029c7950 */ /* 0x000fea0003c3ffff */
        .weak           $__internal_2_$__cuda_sm10x_tcgen05_guardrail_trap_unallocated_columns_being_dealloced
        .type           $__internal_2_$__cuda_sm10x_tcgen05_guardrail_trap_unallocated_columns_being_dealloced,@function
        .size           $__internal_2_$__cuda_sm10x_tcgen05_guardrail_trap_unallocated_columns_being_dealloced,(.L_x_176 - $__internal_2_$__cuda_sm10x_tcgen05_guardrail_trap_unallocated_columns_being_dealloced)
$__internal_2_$__cuda_sm10x_tcgen05_guardrail_trap_unallocated_columns_being_dealloced:
[----:B------:R-:W-:Y:S05]  /*8d90*/  BPT.TRAP 0x1 ;  /* 0x000000040000795c */ /* 0x000fea0000300000 */
[----:B------:R-:W-:-:S04]  /*8da0*/  HFMA2 R3, -RZ, RZ, 0, 0 ;  /* 0x00000000ff037431 */ /* 0x000fc800000001ff */
[----:B------:R-:W-:Y:S05]  /*8db0*/  RET.REL.NODEC R2 `(_ZN7cutlass13device_kernelINS_4gemm6kernel13GemmUniversalIN4cute5tupleIJiiiiEEENS1_10collective13CollectiveMmaINS1_35MainloopSm100TmaUmmaWarpSpecializedILi4ELi2ELi4ENS5_IJNS4_1CILi1EEESB_SB_EEEEENS5_IJNSA_ILi64EEENSA_ILi128EEESF_EEENS_6half_tENS5_IJlSB_lEEESH_SI_NS4_8TiledMMAINS4_8MMA_AtomIJNS4_20SM100_MMA_F16BF16_SSISH_SH_fLi64ELi128ELNS4_4UMMA5MajorE0ELSN_0ELNSM_7ScaleInE0ELSO_0EEEEEENS4_6LayoutISC_NS5_IJNSA_ILi0EEESS_SS_EEEEENS5_IJNS4_10UnderscoreESV_SV_EEEEENS4_13SM90_TMA_LOADENS4_14ComposedLayoutINS4_7SwizzleILi3ELi4ELi3EEENS4_18smem_ptr_flag_bitsILi16EEENSR_INS5_IJNSA_ILi8EEESE_EEENS5_IJSE_SB_EEEEEEEvNS4_8identityESY_S18_vS19_EENS_8epilogue10collective18CollectiveEpilogueINS1B_23Sm100TmaWarpSpecializedILi4ELi2ELi16ELb1ELb0EEEJSG_NS5_IJNSR_ISE_SB_EENSR_INSA_ILi32EEESB_EEEEESH_SI_SH_SI_NS1B_6fusion15FusionCallbacksIS1F_NS1K_17LinearCombinationISH_fSH_fLNS_15FloatRoundStyleE2EEESG_S1J_JEEENS4_5SM1004TMEM4LOAD26SM100_TMEM_LOAD_16dp256b4xESY_NSZ_INS10_ILi2ELi4ELi3EEES13_NSR_INS5_IJS14_S1H_EEENS5_IJS1H_SB_EEEEEEENS4_17SM75_U32x4_LDSM_NENS4_14SM90_TMA_STOREES1Y_NS4_17SM90_U32x4_STSM_NENS4_39AutoVectorizingCopyWithAssumedAlignmentILi128EEEEEEvvEEEEvNT_6ParamsE) ;  /* 0xffffff7002907950 */ /* 0x000fea0003c3ffff */
.L_x_175:
[----:B------:R-:W-:-:S00]  /*8dc0*/  BRA `(.L_x_175) ;  /* 0xfffffffc00fc7947 */ /* 0x000fc0000383ffff */
[----:B------:R-:W-:-:S00]  /*8dd0*/  NOP ;  /* 0x0000000000007918 */ /* 0x000fc00000000000 */
        /* <DEDUP_REMOVED lines=10> */
.L_x_176:


//--------------------- .nv.global.init           --------------------------
	.section	.nv.global.init,"aw",@progbits
.nv.global.init:
	.type		$str$27,@object
	.size		$str$27,($str$28 - $str$27)
$str$27:
        /*0000*/ 	.byte	0x28, 0x61, 0x64, 0x64, 0x72, 0x65, 0x73, 0x73, 0x20, 0x26, 0x20, 0x6d, 0x61, 0x73, 0x6b, 0x29
        /*0010*/ 	.byte	0x20, 0x3d, 0x3d, 0x20, 0x30, 0x00
	.type		$str$28,@object
	.size		$str$28,($str$26 - $str$28)
$str$28:
        /*0016*/ 	.byte	0x2f, 0x74, 0x6d, 0x70, 0x2f, 0x63, 0x75, 0x74, 0x6c, 0x61, 0x73, 0x73, 0x5f, 0x73, 0x77, 0x65
        /*0026*/ 	.byte	0x65, 0x70, 0x5f, 0x73, 0x72, 0x63, 0x2f, 0x69, 0x6e, 0x63, 0x6c, 0x75, 0x64, 0x65, 0x2f, 0x63
        /*0036*/ 	.byte	0x75, 0x74, 0x65, 0x2f, 0x70, 0x6f, 0x69, 0x6e, 0x74, 0x65, 0x72, 0x5f, 0x66, 0x6c, 0x61, 0x67
        /*0046*/ 	.byte	0x67, 0x65, 0x64, 0x2e, 0x68, 0x70, 0x70, 0x00
	.type		$str$26,@object
	.size		$str$26,($str$25 - $str$26)
$str$26:
        /*004e*/ 	.byte	0x2f, 0x74, 0x6d, 0x70, 0x2f, 0x63, 0x75, 0x74, 0x6c, 0x61, 0x73, 0x73, 0x5f, 0x73, 0x77, 0x65
        /*005e*/ 	.byte	0x65, 0x70, 0x5f, 0x73, 0x72, 0x63, 0x2f, 0x69, 0x6e, 0x63, 0x6c, 0x75, 0x64, 0x65, 0x2f, 0x63
        /*006e*/ 	.byte	0x75, 0x74, 0x65, 0x2f, 0x61, 0x74, 0x6f, 0x6d, 0x2f, 0x63, 0x6f, 0x70, 0x79, 0x5f, 0x74, 0x72
        /*007e*/ 	.byte	0x61, 0x69, 0x74, 0x73, 0x5f, 0x73, 0x6d, 0x31, 0x30, 0x30, 0x2e, 0x68, 0x70, 0x70, 0x00
	.type		$str$25,@object
	.size		$str$25,(__unnamed_1 - $str$25)
$str$25:
        /*008d*/ 	.byte	0x28, 0x28, 0x75, 0x69, 0x6e, 0x74, 0x33, 0x32, 0x5f, 0x74, 0x28, 0x74, 0x68, 0x72, 0x65, 0x61
        /*009d*/ 	.byte	0x64, 0x49, 0x64, 0x78, 0x2e, 0x78, 0x29, 0x20, 0x2f, 0x20, 0x33, 0x32, 0x29, 0x20, 0x25, 0x20
        /*00ad*/ 	.byte	0x34, 0x29, 0x20, 0x3d, 0x3d, 0x20, 0x28, 0x28, 0x28, 0x74, 0x6d, 0x65, 0x6d, 0x5f, 0x61, 0x64
        /*00bd*/ 	.byte	0x64, 0x72, 0x20, 0x3e, 0x3e, 0x20, 0x31, 0x36, 0x29, 0x20, 0x2f, 0x20, 0x33, 0x32, 0x29, 0x20
        /*00cd*/ 	.byte	0x25, 0x20, 0x34, 0x29, 0x00
	.type		__unnamed_1,@object
	.size		__unnamed_1,(__unnamed_2 - __unnamed_1)
__unnamed_1:
        /*00d2*/ 	.byte	0x61, 0x75, 0x74, 0x6f, 0x20, 0x63, 0x75, 0x74, 0x65, 0x3a, 0x3a, 0x61, 0x73, 0x5f, 0x70, 0x6f
        /* <DEDUP_REMOVED lines=24> */
        /*0262*/ 	.byte	0x3e, 0x3e, 0x3e, 0x5d, 0x00
	.type		__unnamed_2,@object
	.size		__unnamed_2,(.L_2 - __unnamed_2)
__unnamed_2:
        /* <DEDUP_REMOVED lines=46> */
.L_2:


//--------------------- .nv.shared._ZN7cutlass13device_kernelINS_4gemm6kernel13GemmUniversalIN4cute5tupleIJiiiiEEENS1_10collective13CollectiveMmaINS1_35MainloopSm100TmaUmmaWarpSpecializedILi4ELi2ELi4ENS5_IJNS4_1CILi1EEESB_SB_EEEEENS5_IJNSA_ILi64EEENSA_ILi128EEESF_EEENS_6half_tENS5_IJlSB_lEEESH_SI_NS4_8TiledMMAINS4_8MMA_AtomIJNS4_20SM100_MMA_F16BF16_SSISH_SH_fLi64ELi128ELNS4_4UMMA5MajorE0ELSN_0ELNSM_7ScaleInE0ELSO_0EEEEEENS4_6LayoutISC_NS5_IJNSA_ILi0EEESS_SS_EEEEENS5_IJNS4_10UnderscoreESV_SV_EEEEENS4_13SM90_TMA_LOADENS4_14ComposedLayoutINS4_7SwizzleILi3ELi4ELi3EEENS4_18smem_ptr_flag_bitsILi16EEENSR_INS5_IJNSA_ILi8EEESE_EEENS5_IJSE_SB_EEEEEEEvNS4_8identityESY_S18_vS19_EENS_8epilogue10collective18CollectiveEpilogueINS1B_23Sm100TmaWarpSpecializedILi4ELi2ELi16ELb1ELb0EEEJSG_NS5_IJNSR_ISE_SB_EENSR_INSA_ILi32EEESB_EEEEESH_SI_SH_SI_NS1B_6fusion15FusionCallbacksIS1F_NS1K_17LinearCombinationISH_fSH_fLNS_15FloatRoundStyleE2EEESG_S1J_JEEENS4_5SM1004TMEM4LOAD26SM100_TMEM_LOAD_16dp256b4xESY_NSZ_INS10_ILi2ELi4ELi3EEES13_NSR_INS5_IJS14_S1H_EEENS5_IJS1H_SB_EEEEEEENS4_17SM75_U32x4_LDSM_NENS4_14SM90_TMA_STOREES1Y_NS4_17SM90_U32x4_STSM_NENS4_39AutoVectorizingCopyWithAssumedAlignmentILi128EEEEEEvvEEEEvNT_6ParamsE --------------------------
	.section	.nv.shared._ZN7cutlass13device_kernelINS_4gemm6kernel13GemmUniversalIN4cute5tupleIJiiiiEEENS1_10collective13CollectiveMmaINS1_35MainloopSm100TmaUmmaWarpSpecializedILi4ELi2ELi4ENS5_IJNS4_1CILi1EEESB_SB_EEEEENS5_IJNSA_ILi64EEENSA_ILi128EEESF_EEENS_6half_tENS5_IJlSB_lEEESH_SI_NS4_8TiledMMAINS4_8MMA_AtomIJNS4_20SM100_MMA_F16BF16_SSISH_SH_fLi64ELi128ELNS4_4UMMA5MajorE0ELSN_0ELNSM_7ScaleInE0ELSO_0EEEEEENS4_6LayoutISC_NS5_IJNSA_ILi0EEESS_SS_EEEEENS5_IJNS4_10UnderscoreESV_SV_EEEEENS4_13SM90_TMA_LOADENS4_14ComposedLayoutINS4_7SwizzleILi3ELi4ELi3EEENS4_18smem_ptr_flag_bitsILi16EEENSR_INS5_IJNSA_ILi8EEESE_EEENS5_IJSE_SB_EEEEEEEvNS4_8identityESY_S18_vS19_EENS_8epilogue10collective18CollectiveEpilogueINS1B_23Sm100TmaWarpSpecializedILi4ELi2ELi16ELb1ELb0EEEJSG_NS5_IJNSR_ISE_SB_EENSR_INSA_ILi32EEESB_EEEEESH_SI_SH_SI_NS1B_6fusion15FusionCallbacksIS1F_NS1K_17LinearCombinationISH_fSH_fLNS_15FloatRoundStyleE2EEESG_S1J_JEEENS4_5SM1004TMEM4LOAD26SM100_TMEM_LOAD_16dp256b4xESY_NSZ_INS10_ILi2ELi4ELi3EEES13_NSR_INS5_IJS14_S1H_EEENS5_IJS1H_SB_EEEEEEENS4_17SM75_U32x4_LDSM_NENS4_14SM90_TMA_STOREES1Y_NS4_17SM90_U32x4_STSM_NENS4_39AutoVectorizingCopyWithAssumedAlignmentILi128EEEEEEvvEEEEvNT_6ParamsE,"aw",@nobits
	.sectionflags	@""
	.align	16
	.zero		1024


//--------------------- .nv.shared.reserved.0     --------------------------
	.section	.nv.shared.reserved.0,"aw",@nobits
	.weak		__nv_reservedSMEM_offset_0_alias
	.size		__nv_reservedSMEM_offset_0_alias, 0, 64
	.other		__nv_reservedSMEM_offset_0_alias,@"STO_CUDA_RESERVED_SHARED STV_DEFAULT"
__nv_reservedSMEM_offset_0_alias:
	.zero		0
.nv.shared.reserved.0:
	.zero		64
	.weak		__nv_reservedSMEM_tcgen05_partition
	.type		__nv_reservedSMEM_tcgen05_partition,@object
	.size		__nv_reservedSMEM_tcgen05_partition,(.L_0 - __nv_reservedSMEM_tcgen05_partition)
__nv_reservedSMEM_tcgen05_partition:
	.zero		32
.L_0:


//--------------------- .nv.global                --------------------------
	.section	.nv.global,"aw",@nobits
.nv.global:
	.type		_ZN40_INTERNAL_65f6d786_4_k_cu_ccca7167_220554cute1_E,@object
	.size		_ZN40_INTERNAL_65f6d786_4_k_cu_ccca7167_220554cute1_E,(_ZN40_INTERNAL_65f6d786_4_k_cu_ccca7167_220554cuda3std3__45__cpo6cbeginE - _ZN40_INTERNAL_65f6d786_4_k_cu_ccca7167_220554cute1_E)
_ZN40_INTERNAL_65f6d786_4_k_cu_ccca7167_220554cute1_E:
	.zero		1
	.type		_ZN40_INTERNAL_65f6d786_4_k_cu_ccca7167_220554cuda3std3__45__cpo6cbeginE,@object
	.size		_ZN40_INTERNAL_65f6d786_4_k_cu_ccca7167_220554cuda3std3__45__cpo6cbeginE,(_ZN40_INTERNAL_65f6d786_4_k_cu_ccca7167_220554cuda3std3__48in_placeE - _ZN40_INTERNAL_65f6d786_4_k_cu_ccca7167_220554cuda3std3__45__cpo6cbeginE)
_ZN40_INTERNAL_65f6d786_4_k_cu_ccca7167_220554cuda3std3__45__cpo6cbeginE:
	.zero		1
	.type		_ZN40_INTERNAL_65f6d786_4_k_cu_ccca7167_220554cuda3std3__48in_placeE,@object
	.size		_ZN40_INTERNAL_65f6d786_4_k_cu_ccca7167_220554cuda3std3__48in_placeE,(_ZN40_INTERNAL_65f6d786_4_k_cu_ccca7167_220554cuda3std6ranges3__45__cpo9iter_moveE - _ZN40_INTERNAL_65f6d786_4_k_cu_ccca7167_220554cuda3std3__48in_placeE)
_ZN40_INTERNAL_65f6d786_4_k_cu_ccca7167_220554cuda3std3__48in_placeE:
	.zero		1
	.type		_ZN40_INTERNAL_65f6d786_4_k_cu_ccca7167_220554cuda3std6ranges3__45__cpo9iter_moveE,@object
	.size		_ZN40_INTERNAL_65f6d786_4_k_cu_ccca7167_220554cuda3std6ranges3__45__cpo9iter_moveE,(_ZN40_INTERNAL_65f6d786_4_k_cu_ccca7167_220554cuda3std3__45__cpo5beginE - _ZN40_INTERNAL_65f6d786_4_k_cu_ccca7167_220554cuda3std6ranges3__45__cpo9iter_moveE)
_ZN40_INTERNAL_65f6d786_4_k_cu_ccca7167_220554cuda3std6ranges3__45__cpo9iter_moveE:
	.zero		1
	.type		_ZN40_INTERNAL_65f6d786_4_k_cu_ccca7167_220554cuda3std3__45__cpo5beginE,@object
	.size		_ZN40_INTERNAL_65f6d786_4_k_cu_ccca7167_220554cuda3std3__45__cpo5beginE,(_ZN40_INTERNAL_65f6d786_4_k_cu_ccca7167_220554cuda3std3__442_GLOBAL__N__65f6d786_4_k_cu_ccca7167_220556ignoreE - _ZN40_INTERNAL_65f6d786_4_k_cu_ccca7167_220554cuda3std3__45__cpo5beginE)
_ZN40_INTERNAL_65f6d786_4_k_cu_ccca7167_220554cuda3std3__45__cpo5beginE:
	.zero		1
	.type		_ZN40_INTERNAL_65f6d786_4_k_cu_ccca7167_220554cuda3std3__442_GLOBAL__N__65f6d786_4_k_cu_ccca7167_220556ignoreE,@object
	.size		_ZN40_INTERNAL_65f6d786_4_k_cu_ccca7167_220554cuda3std3__442_GLOBAL__N__65f6d786_4_k_cu_ccca7167_220556ignoreE,(_ZN40_INTERNAL_65f6d786_4_k_cu_ccca7167_220554cute7productE - _ZN40_INTERNAL_65f6d786_4_k_cu_ccca7167_220554cuda3std3__442_GLOBAL__N__65f6d786_4_k_cu_ccca7167_220556ignoreE)
_ZN40_INTERNAL_65f6d786_4_k_cu_ccca7167_220554cuda3std3__442_GLOBAL__N__65f6d786_4_k_cu_ccca7167_220556ignoreE:
	.zero		1
	.type		_ZN40_INTERNAL_65f6d786_4_k_cu_ccca7167_220554cute7productE,@object
	.size		_ZN40_INTERNAL_65f6d786_4_k_cu_ccca7167_220554cute7productE,(_ZN40_INTERNAL_65f6d786_4_k_cu_ccca7167_220554cuda3std3__45__cpo3endE - _ZN40_INTERNAL_65f6d786_4_k_cu_ccca7167_220554cute7productE)
_ZN40_INTERNAL_65f6d786_4_k_cu_ccca7167_220554cute7productE:
	.zero		1
	.type		_ZN40_INTERNAL_65f6d786_4_k_cu_ccca7167_220554cuda3std3__45__cpo3endE,@object
	.size		_ZN40_INTERNAL_65f6d786_4_k_cu_ccca7167_220554cuda3std3__45__cpo3endE,(_ZN40_INTERNAL_65f6d786_4_k_cu_ccca7167_220554cuda3std3__419piecewise_constructE - _ZN40_INTERNAL_65f6d786_4_k_cu_ccca7167_220554cuda3std3__45__cpo3endE)
_ZN40_INTERNAL_65f6d786_4_k_cu_ccca7167_220554cuda3std3__45__cpo3endE:
	.zero		1
	.type		_ZN40_INTERNAL_65f6d786_4_k_cu_ccca7167_220554cuda3std3__419piecewise_constructE,@object
	.size		_ZN40_INTERNAL_65f6d786_4_k_cu_ccca7167_220554cuda3std3__419piecewise_constructE,(_ZN40_INTERNAL_65f6d786_4_k_cu_ccca7167_220554cuda3std3__45__cpo4cendE - _ZN40_INTERNAL_65f6d786_4_k_cu_ccca7167_220554cuda3std3__419piecewise_constructE)
_ZN40_INTERNAL_65f6d786_4_k_cu_ccca7167_220554cuda3std3__419piecewise_constructE:
	.zero		1
	.type		_ZN40_INTERNAL_65f6d786_4_k_cu_ccca7167_220554cuda3std3__45__cpo4cendE,@object
	.size		_ZN40_INTERNAL_65f6d786_4_k_cu_ccca7167_220554cuda3std3__45__cpo4cendE,(_ZN40_INTERNAL_65f6d786_4_k_cu_ccca7167_220554cuda3std6ranges3__45__cpo4swapE - _ZN40_INTERNAL_65f6d786_4_k_cu_ccca7167_220554cuda3std3__45__cpo4cendE)
_ZN40_INTERNAL_65f6d786_4_k_cu_ccca7167_220554cuda3std3__45__cpo4cendE:
	.zero		1
	.type		_ZN40_INTERNAL_65f6d786_4_k_cu_ccca7167_220554cuda3std6ranges3__45__cpo4swapE,@object
	.size		_ZN40_INTERNAL_65f6d786_4_k_cu_ccca7167_220554cuda3std6ranges3__45__cpo4swapE,(.L_10 - _ZN40_INTERNAL_65f6d786_4_k_cu_ccca7167_220554cuda3std6ranges3__45__cpo4swapE)
_ZN40_INTERNAL_65f6d786_4_k_cu_ccca7167_220554cuda3std6ranges3__45__cpo4swapE:
	.zero		1
.L_10:


//--------------------- .nv.constant0._ZN7cutlass13device_kernelINS_4gemm6kernel13GemmUniversalIN4cute5tupleIJiiiiEEENS1_10collective13CollectiveMmaINS1_35MainloopSm100TmaUmmaWarpSpecializedILi4ELi2ELi4ENS5_IJNS4_1CILi1EEESB_SB_EEEEENS5_IJNSA_ILi64EEENSA_ILi128EEESF_EEENS_6half_tENS5_IJlSB_lEEESH_SI_NS4_8TiledMMAINS4_8MMA_AtomIJNS4_20SM100_MMA_F16BF16_SSISH_SH_fLi64ELi128ELNS4_4UMMA5MajorE0ELSN_0ELNSM_7ScaleInE0ELSO_0EEEEEENS4_6LayoutISC_NS5_IJNSA_ILi0EEESS_SS_EEEEENS5_IJNS4_10UnderscoreESV_SV_EEEEENS4_13SM90_TMA_LOADENS4_14ComposedLayoutINS4_7SwizzleILi3ELi4ELi3EEENS4_18smem_ptr_flag_bitsILi16EEENSR_INS5_IJNSA_ILi8EEESE_EEENS5_IJSE_SB_EEEEEEEvNS4_8identityESY_S18_vS19_EENS_8epilogue10collective18CollectiveEpilogueINS1B_23Sm100TmaWarpSpecializedILi4ELi2ELi16ELb1ELb0EEEJSG_NS5_IJNSR_ISE_SB_EENSR_INSA_ILi32EEESB_EEEEESH_SI_SH_SI_NS1B_6fusion15FusionCallbacksIS1F_NS1K_17LinearCombinationISH_fSH_fLNS_15FloatRoundStyleE2EEESG_S1J_JEEENS4_5SM1004TMEM4LOAD26SM100_TMEM_LOAD_16dp256b4xESY_NSZ_INS10_ILi2ELi4ELi3EEES13_NSR_INS5_IJS14_S1H_EEENS5_IJS1H_SB_EEEEEEENS4_17SM75_U32x4_LDSM_NENS4_14SM90_TMA_STOREES1Y_NS4_17SM90_U32x4_STSM_NENS4_39AutoVectorizingCopyWithAssumedAlignmentILi128EEEEEEvvEEEEvNT_6ParamsE --------------------------
	.section	.nv.constant0._ZN7cutlass13device_kernelINS_4gemm6kernel13GemmUniversalIN4cute5tupleIJiiiiEEENS1_10collective13CollectiveMmaINS1_35MainloopSm100TmaUmmaWarpSpecializedILi4ELi2ELi4ENS5_IJNS4_1CILi1EEESB_SB_EEEEENS5_IJNSA_ILi64EEENSA_ILi128EEESF_EEENS_6half_tENS5_IJlSB_lEEESH_SI_NS4_8TiledMMAINS4_8MMA_AtomIJNS4_20SM100_MMA_F16BF16_SSISH_SH_fLi64ELi128ELNS4_4UMMA5MajorE0ELSN_0ELNSM_7ScaleInE0ELSO_0EEEEEENS4_6LayoutISC_NS5_IJNSA_ILi0EEESS_SS_EEEEENS5_IJNS4_10UnderscoreESV_SV_EEEEENS4_13SM90_TMA_LOADENS4_14ComposedLayoutINS4_7SwizzleILi3ELi4ELi3EEENS4_18smem_ptr_flag_bitsILi16EEENSR_INS5_IJNSA_ILi8EEESE_EEENS5_IJSE_SB_EEEEEEEvNS4_8identityESY_S18_vS19_EENS_8epilogue10collective18CollectiveEpilogueINS1B_23Sm100TmaWarpSpecializedILi4ELi2ELi16ELb1ELb0EEEJSG_NS5_IJNSR_ISE_SB_EENSR_INSA_ILi32EEESB_EEEEESH_SI_SH_SI_NS1B_6fusion15FusionCallbacksIS1F_NS1K_17LinearCombinationISH_fSH_fLNS_15FloatRoundStyleE2EEESG_S1J_JEEENS4_5SM1004TMEM4LOAD26SM100_TMEM_LOAD_16dp256b4xESY_NSZ_INS10_ILi2ELi4ELi3EEES13_NSR_INS5_IJS14_S1H_EEENS5_IJS1H_SB_EEEEEEENS4_17SM75_U32x4_LDSM_NENS4_14SM90_TMA_STOREES1Y_NS4_17SM90_U32x4_STSM_NENS4_39AutoVectorizingCopyWithAssumedAlignmentILi128EEEEEEvvEEEEvNT_6ParamsE,"a",@progbits
	.sectionflags	@""
	.align	4
.nv.constant0._ZN7cutlass13device_kernelINS_4gemm6kernel13GemmUniversalIN4cute5tupleIJiiiiEEENS1_10collective13CollectiveMmaINS1_35MainloopSm100TmaUmmaWarpSpecializedILi4ELi2ELi4ENS5_IJNS4_1CILi1EEESB_SB_EEEEENS5_IJNSA_ILi64EEENSA_ILi128EEESF_EEENS_6half_tENS5_IJlSB_lEEESH_SI_NS4_8TiledMMAINS4_8MMA_AtomIJNS4_20SM100_MMA_F16BF16_SSISH_SH_fLi64ELi128ELNS4_4UMMA5MajorE0ELSN_0ELNSM_7ScaleInE0ELSO_0EEEEEENS4_6LayoutISC_NS5_IJNSA_ILi0EEESS_SS_EEEEENS5_IJNS4_10UnderscoreESV_SV_EEEEENS4_13SM90_TMA_LOADENS4_14ComposedLayoutINS4_7SwizzleILi3ELi4ELi3EEENS4_18smem_ptr_flag_bitsILi16EEENSR_INS5_IJNSA_ILi8EEESE_EEENS5_IJSE_SB_EEEEEEEvNS4_8identityESY_S18_vS19_EENS_8epilogue10collective18CollectiveEpilogueINS1B_23Sm100TmaWarpSpecializedILi4ELi2ELi16ELb1ELb0EEEJSG_NS5_IJNSR_ISE_SB_EENSR_INSA_ILi32EEESB_EEEEESH_SI_SH_SI_NS1B_6fusion15FusionCallbacksIS1F_NS1K_17LinearCombinationISH_fSH_fLNS_15FloatRoundStyleE2EEESG_S1J_JEEENS4_5SM1004TMEM4LOAD26SM100_TMEM_LOAD_16dp256b4xESY_NSZ_INS10_ILi2ELi4ELi3EEES13_NSR_INS5_IJS14_S1H_EEENS5_IJS1H_SB_EEEEEEENS4_17SM75_U32x4_LDSM_NENS4_14SM90_TMA_STOREES1Y_NS4_17SM90_U32x4_STSM_NENS4_39AutoVectorizingCopyWithAssumedAlignmentILi128EEEEEEvvEEEEvNT_6ParamsE:
	.zero		2944


//--------------------- SYMBOLS --------------------------

	.type		.nv.reservedSmem.offset0,@object
	.size		.nv.reservedSmem.offset0,0x4
	.type		.nv.reservedSmem.cap,@object
	.size		.nv.reservedSmem.cap,0x4
	.type		__assertfail,@function
